//
// Generated by NVIDIA NVVM Compiler
//
// Compiler Build ID: CL-36424714
// Cuda compilation tools, release 13.0, V13.0.88
// Based on NVVM 20.0.0
//

.version 9.0
.target sm_100
.address_size 64

	// .globl	_Z12kernel_saxpyiPfS_S_S_S_S_S_S_S_S_

.visible .entry _Z12kernel_saxpyiPfS_S_S_S_S_S_S_S_S_(
	.param .u32 _Z12kernel_saxpyiPfS_S_S_S_S_S_S_S_S__param_0,
	.param .u64 .ptr .align 1 _Z12kernel_saxpyiPfS_S_S_S_S_S_S_S_S__param_1,
	.param .u64 .ptr .align 1 _Z12kernel_saxpyiPfS_S_S_S_S_S_S_S_S__param_2,
	.param .u64 .ptr .align 1 _Z12kernel_saxpyiPfS_S_S_S_S_S_S_S_S__param_3,
	.param .u64 .ptr .align 1 _Z12kernel_saxpyiPfS_S_S_S_S_S_S_S_S__param_4,
	.param .u64 .ptr .align 1 _Z12kernel_saxpyiPfS_S_S_S_S_S_S_S_S__param_5,
	.param .u64 .ptr .align 1 _Z12kernel_saxpyiPfS_S_S_S_S_S_S_S_S__param_6,
	.param .u64 .ptr .align 1 _Z12kernel_saxpyiPfS_S_S_S_S_S_S_S_S__param_7,
	.param .u64 .ptr .align 1 _Z12kernel_saxpyiPfS_S_S_S_S_S_S_S_S__param_8,
	.param .u64 .ptr .align 1 _Z12kernel_saxpyiPfS_S_S_S_S_S_S_S_S__param_9,
	.param .u64 .ptr .align 1 _Z12kernel_saxpyiPfS_S_S_S_S_S_S_S_S__param_10
)
{
	.reg .pred 	%p<33>;
	.reg .b32 	%r<45>;
	.reg .b32 	%f<401>;
	.reg .b64 	%rd<103>;

	ld.param.u32 	%r24, [_Z12kernel_saxpyiPfS_S_S_S_S_S_S_S_S__param_0];
	ld.param.u64 	%rd30, [_Z12kernel_saxpyiPfS_S_S_S_S_S_S_S_S__param_1];
	ld.param.u64 	%rd34, [_Z12kernel_saxpyiPfS_S_S_S_S_S_S_S_S__param_2];
	ld.param.u64 	%rd35, [_Z12kernel_saxpyiPfS_S_S_S_S_S_S_S_S__param_3];
	ld.param.u64 	%rd36, [_Z12kernel_saxpyiPfS_S_S_S_S_S_S_S_S__param_4];
	cvta.to.global.u64 	%rd1, %rd30;
	cvta.to.global.u64 	%rd2, %rd36;
	cvta.to.global.u64 	%rd3, %rd35;
	cvta.to.global.u64 	%rd4, %rd34;
	mov.u32 	%r25, %ctaid.x;
	mov.u32 	%r26, %ntid.x;
	mov.u32 	%r27, %tid.x;
	mad.lo.s32 	%r1, %r25, %r26, %r27;
	setp.ge.s32 	%p1, %r1, %r24;
	@%p1 bra 	$L__BB0_24;
	setp.lt.s32 	%p2, %r1, 1;
	mov.f32 	%f374, 0f00000000;
	mov.b32 	%r43, 0;
	mov.f32 	%f375, %f374;
	mov.f32 	%f376, %f374;
	@%p2 bra 	$L__BB0_10;
	mul.wide.u32 	%rd37, %r1, 4;
	add.s64 	%rd38, %rd4, %rd37;
	ld.global.f32 	%f1, [%rd38];
	add.s64 	%rd39, %rd3, %rd37;
	ld.global.f32 	%f2, [%rd39];
	add.s64 	%rd40, %rd2, %rd37;
	ld.global.f32 	%f3, [%rd40];
	min.s32 	%r30, %r1, %r24;
	max.s32 	%r43, %r30, 1;
	setp.lt.s32 	%p3, %r30, 4;
	mov.f32 	%f376, 0f00000000;
	mov.b32 	%r38, 0;
	mov.f32 	%f375, %f376;
	mov.f32 	%f374, %f376;
	@%p3 bra 	$L__BB0_5;
	and.b32  	%r38, %r43, 2147483644;
	neg.s32 	%r36, %r38;
	add.s64 	%rd98, %rd4, 8;
	add.s64 	%rd97, %rd3, 8;
	add.s64 	%rd96, %rd2, 8;
	add.s64 	%rd95, %rd1, 8;
	mov.f32 	%f376, 0f00000000;
$L__BB0_4:
	.pragma "nounroll";
	ld.global.f32 	%f74, [%rd98+-8];
	sub.f32 	%f75, %f74, %f1;
	ld.global.f32 	%f76, [%rd97+-8];
	sub.f32 	%f77, %f76, %f2;
	ld.global.f32 	%f78, [%rd96+-8];
	sub.f32 	%f79, %f78, %f3;
	mul.f32 	%f80, %f77, %f77;
	fma.rn.f32 	%f81, %f75, %f75, %f80;
	fma.rn.f32 	%f82, %f79, %f79, %f81;
	sqrt.rn.f32 	%f83, %f82;
	setp.lt.f32 	%p4, %f83, 0f3F800000;
	selp.f32 	%f84, 0f3F800000, %f83, %p4;
	mul.f32 	%f85, %f84, %f84;
	mul.f32 	%f86, %f84, %f85;
	rcp.rn.f32 	%f87, %f86;
	mul.f32 	%f88, %f87, 0f41200000;
	ld.global.f32 	%f89, [%rd95+-8];
	mul.f32 	%f90, %f89, %f88;
	fma.rn.f32 	%f91, %f75, %f90, %f374;
	fma.rn.f32 	%f92, %f77, %f90, %f375;
	fma.rn.f32 	%f93, %f79, %f90, %f376;
	ld.global.f32 	%f94, [%rd98+-4];
	sub.f32 	%f95, %f94, %f1;
	ld.global.f32 	%f96, [%rd97+-4];
	sub.f32 	%f97, %f96, %f2;
	ld.global.f32 	%f98, [%rd96+-4];
	sub.f32 	%f99, %f98, %f3;
	mul.f32 	%f100, %f97, %f97;
	fma.rn.f32 	%f101, %f95, %f95, %f100;
	fma.rn.f32 	%f102, %f99, %f99, %f101;
	sqrt.rn.f32 	%f103, %f102;
	setp.lt.f32 	%p5, %f103, 0f3F800000;
	selp.f32 	%f104, 0f3F800000, %f103, %p5;
	mul.f32 	%f105, %f104, %f104;
	mul.f32 	%f106, %f104, %f105;
	rcp.rn.f32 	%f107, %f106;
	mul.f32 	%f108, %f107, 0f41200000;
	ld.global.f32 	%f109, [%rd95+-4];
	mul.f32 	%f110, %f109, %f108;
	fma.rn.f32 	%f111, %f95, %f110, %f91;
	fma.rn.f32 	%f112, %f97, %f110, %f92;
	fma.rn.f32 	%f113, %f99, %f110, %f93;
	ld.global.f32 	%f114, [%rd98];
	sub.f32 	%f115, %f114, %f1;
	ld.global.f32 	%f116, [%rd97];
	sub.f32 	%f117, %f116, %f2;
	ld.global.f32 	%f118, [%rd96];
	sub.f32 	%f119, %f118, %f3;
	mul.f32 	%f120, %f117, %f117;
	fma.rn.f32 	%f121, %f115, %f115, %f120;
	fma.rn.f32 	%f122, %f119, %f119, %f121;
	sqrt.rn.f32 	%f123, %f122;
	setp.lt.f32 	%p6, %f123, 0f3F800000;
	selp.f32 	%f124, 0f3F800000, %f123, %p6;
	mul.f32 	%f125, %f124, %f124;
	mul.f32 	%f126, %f124, %f125;
	rcp.rn.f32 	%f127, %f126;
	mul.f32 	%f128, %f127, 0f41200000;
	ld.global.f32 	%f129, [%rd95];
	mul.f32 	%f130, %f129, %f128;
	fma.rn.f32 	%f131, %f115, %f130, %f111;
	fma.rn.f32 	%f132, %f117, %f130, %f112;
	fma.rn.f32 	%f133, %f119, %f130, %f113;
	ld.global.f32 	%f134, [%rd98+4];
	sub.f32 	%f135, %f134, %f1;
	ld.global.f32 	%f136, [%rd97+4];
	sub.f32 	%f137, %f136, %f2;
	ld.global.f32 	%f138, [%rd96+4];
	sub.f32 	%f139, %f138, %f3;
	mul.f32 	%f140, %f137, %f137;
	fma.rn.f32 	%f141, %f135, %f135, %f140;
	fma.rn.f32 	%f142, %f139, %f139, %f141;
	sqrt.rn.f32 	%f143, %f142;
	setp.lt.f32 	%p7, %f143, 0f3F800000;
	selp.f32 	%f144, 0f3F800000, %f143, %p7;
	mul.f32 	%f145, %f144, %f144;
	mul.f32 	%f146, %f144, %f145;
	rcp.rn.f32 	%f147, %f146;
	mul.f32 	%f148, %f147, 0f41200000;
	ld.global.f32 	%f149, [%rd95+4];
	mul.f32 	%f150, %f149, %f148;
	fma.rn.f32 	%f374, %f135, %f150, %f131;
	fma.rn.f32 	%f375, %f137, %f150, %f132;
	fma.rn.f32 	%f376, %f139, %f150, %f133;
	add.s32 	%r36, %r36, 4;
	add.s64 	%rd98, %rd98, 16;
	add.s64 	%rd97, %rd97, 16;
	add.s64 	%rd96, %rd96, 16;
	add.s64 	%rd95, %rd95, 16;
	setp.ne.s32 	%p8, %r36, 0;
	@%p8 bra 	$L__BB0_4;
$L__BB0_5:
	and.b32  	%r8, %r43, 3;
	setp.eq.s32 	%p9, %r8, 0;
	@%p9 bra 	$L__BB0_10;
	setp.eq.s32 	%p10, %r8, 1;
	@%p10 bra 	$L__BB0_8;
	ld.param.u64 	%rd87, [_Z12kernel_saxpyiPfS_S_S_S_S_S_S_S_S__param_1];
	mul.wide.u32 	%rd41, %r38, 4;
	add.s64 	%rd42, %rd4, %rd41;
	ld.global.f32 	%f152, [%rd42];
	sub.f32 	%f153, %f152, %f1;
	add.s64 	%rd43, %rd3, %rd41;
	ld.global.f32 	%f154, [%rd43];
	sub.f32 	%f155, %f154, %f2;
	add.s64 	%rd44, %rd2, %rd41;
	ld.global.f32 	%f156, [%rd44];
	sub.f32 	%f157, %f156, %f3;
	mul.f32 	%f158, %f155, %f155;
	fma.rn.f32 	%f159, %f153, %f153, %f158;
	fma.rn.f32 	%f160, %f157, %f157, %f159;
	sqrt.rn.f32 	%f161, %f160;
	setp.lt.f32 	%p11, %f161, 0f3F800000;
	selp.f32 	%f162, 0f3F800000, %f161, %p11;
	mul.f32 	%f163, %f162, %f162;
	mul.f32 	%f164, %f162, %f163;
	rcp.rn.f32 	%f165, %f164;
	mul.f32 	%f166, %f165, 0f41200000;
	cvta.to.global.u64 	%rd45, %rd87;
	add.s64 	%rd46, %rd45, %rd41;
	ld.global.f32 	%f167, [%rd46];
	mul.f32 	%f168, %f167, %f166;
	fma.rn.f32 	%f169, %f153, %f168, %f374;
	fma.rn.f32 	%f170, %f155, %f168, %f375;
	fma.rn.f32 	%f171, %f157, %f168, %f376;
	ld.global.f32 	%f172, [%rd42+4];
	sub.f32 	%f173, %f172, %f1;
	ld.global.f32 	%f174, [%rd43+4];
	sub.f32 	%f175, %f174, %f2;
	ld.global.f32 	%f176, [%rd44+4];
	sub.f32 	%f177, %f176, %f3;
	mul.f32 	%f178, %f175, %f175;
	fma.rn.f32 	%f179, %f173, %f173, %f178;
	fma.rn.f32 	%f180, %f177, %f177, %f179;
	sqrt.rn.f32 	%f181, %f180;
	setp.lt.f32 	%p12, %f181, 0f3F800000;
	selp.f32 	%f182, 0f3F800000, %f181, %p12;
	mul.f32 	%f183, %f182, %f182;
	mul.f32 	%f184, %f182, %f183;
	rcp.rn.f32 	%f185, %f184;
	mul.f32 	%f186, %f185, 0f41200000;
	ld.global.f32 	%f187, [%rd46+4];
	mul.f32 	%f188, %f187, %f186;
	fma.rn.f32 	%f374, %f173, %f188, %f169;
	fma.rn.f32 	%f375, %f175, %f188, %f170;
	fma.rn.f32 	%f376, %f177, %f188, %f171;
	add.s32 	%r38, %r38, 2;
$L__BB0_8:
	and.b32  	%r32, %r43, 1;
	setp.eq.b32 	%p13, %r32, 1;
	not.pred 	%p14, %p13;
	@%p14 bra 	$L__BB0_10;
	ld.param.u64 	%rd88, [_Z12kernel_saxpyiPfS_S_S_S_S_S_S_S_S__param_1];
	mul.wide.u32 	%rd47, %r38, 4;
	add.s64 	%rd48, %rd4, %rd47;
	ld.global.f32 	%f189, [%rd48];
	sub.f32 	%f190, %f189, %f1;
	add.s64 	%rd49, %rd3, %rd47;
	ld.global.f32 	%f191, [%rd49];
	sub.f32 	%f192, %f191, %f2;
	add.s64 	%rd50, %rd2, %rd47;
	ld.global.f32 	%f193, [%rd50];
	sub.f32 	%f194, %f193, %f3;
	mul.f32 	%f195, %f192, %f192;
	fma.rn.f32 	%f196, %f190, %f190, %f195;
	fma.rn.f32 	%f197, %f194, %f194, %f196;
	sqrt.rn.f32 	%f198, %f197;
	setp.lt.f32 	%p15, %f198, 0f3F800000;
	selp.f32 	%f199, 0f3F800000, %f198, %p15;
	mul.f32 	%f200, %f199, %f199;
	mul.f32 	%f201, %f199, %f200;
	rcp.rn.f32 	%f202, %f201;
	mul.f32 	%f203, %f202, 0f41200000;
	cvta.to.global.u64 	%rd51, %rd88;
	add.s64 	%rd52, %rd51, %rd47;
	ld.global.f32 	%f204, [%rd52];
	mul.f32 	%f205, %f204, %f203;
	fma.rn.f32 	%f374, %f190, %f205, %f374;
	fma.rn.f32 	%f375, %f192, %f205, %f375;
	fma.rn.f32 	%f376, %f194, %f205, %f376;
$L__BB0_10:
	ld.param.u64 	%rd89, [_Z12kernel_saxpyiPfS_S_S_S_S_S_S_S_S__param_1];
	cvta.to.global.u64 	%rd17, %rd89;
	setp.ge.s32 	%p16, %r43, %r24;
	@%p16 bra 	$L__BB0_14;
	setp.eq.s32 	%p17, %r1, %r43;
	@%p17 bra 	$L__BB0_13;
	mul.wide.u32 	%rd53, %r43, 4;
	add.s64 	%rd54, %rd4, %rd53;
	ld.global.f32 	%f206, [%rd54];
	mul.wide.s32 	%rd55, %r1, 4;
	add.s64 	%rd56, %rd4, %rd55;
	ld.global.f32 	%f207, [%rd56];
	sub.f32 	%f208, %f206, %f207;
	add.s64 	%rd57, %rd3, %rd53;
	ld.global.f32 	%f209, [%rd57];
	add.s64 	%rd58, %rd3, %rd55;
	ld.global.f32 	%f210, [%rd58];
	sub.f32 	%f211, %f209, %f210;
	add.s64 	%rd59, %rd2, %rd53;
	ld.global.f32 	%f212, [%rd59];
	add.s64 	%rd60, %rd2, %rd55;
	ld.global.f32 	%f213, [%rd60];
	sub.f32 	%f214, %f212, %f213;
	mul.f32 	%f215, %f211, %f211;
	fma.rn.f32 	%f216, %f208, %f208, %f215;
	fma.rn.f32 	%f217, %f214, %f214, %f216;
	sqrt.rn.f32 	%f218, %f217;
	setp.lt.f32 	%p18, %f218, 0f3F800000;
	selp.f32 	%f219, 0f3F800000, %f218, %p18;
	mul.f32 	%f220, %f219, %f219;
	mul.f32 	%f221, %f219, %f220;
	rcp.rn.f32 	%f222, %f221;
	mul.f32 	%f223, %f222, 0f41200000;
	add.s64 	%rd61, %rd17, %rd53;
	ld.global.f32 	%f224, [%rd61];
	mul.f32 	%f225, %f224, %f223;
	fma.rn.f32 	%f374, %f208, %f225, %f374;
	fma.rn.f32 	%f375, %f211, %f225, %f375;
	fma.rn.f32 	%f376, %f214, %f225, %f376;
$L__BB0_13:
	add.s32 	%r43, %r43, 1;
$L__BB0_14:
	setp.ge.s32 	%p19, %r43, %r24;
	@%p19 bra 	$L__BB0_23;
	mul.wide.s32 	%rd62, %r1, 4;
	add.s64 	%rd63, %rd4, %rd62;
	ld.global.f32 	%f40, [%rd63];
	add.s64 	%rd64, %rd3, %rd62;
	ld.global.f32 	%f41, [%rd64];
	add.s64 	%rd65, %rd2, %rd62;
	ld.global.f32 	%f42, [%rd65];
	sub.s32 	%r14, %r24, %r43;
	sub.s32 	%r33, %r43, %r24;
	setp.gt.u32 	%p20, %r33, -4;
	@%p20 bra 	$L__BB0_18;
	and.b32  	%r34, %r14, -4;
	neg.s32 	%r41, %r34;
	mul.wide.u32 	%rd66, %r43, 4;
	add.s64 	%rd67, %rd66, 8;
	add.s64 	%rd102, %rd4, %rd67;
	add.s64 	%rd101, %rd3, %rd67;
	add.s64 	%rd100, %rd17, %rd67;
	add.s64 	%rd99, %rd2, %rd67;
$L__BB0_17:
	.pragma "nounroll";
	ld.global.f32 	%f227, [%rd102+-8];
	sub.f32 	%f228, %f227, %f40;
	ld.global.f32 	%f229, [%rd101+-8];
	sub.f32 	%f230, %f229, %f41;
	ld.global.f32 	%f231, [%rd99+-8];
	sub.f32 	%f232, %f231, %f42;
	mul.f32 	%f233, %f230, %f230;
	fma.rn.f32 	%f234, %f228, %f228, %f233;
	fma.rn.f32 	%f235, %f232, %f232, %f234;
	sqrt.rn.f32 	%f236, %f235;
	setp.lt.f32 	%p21, %f236, 0f3F800000;
	selp.f32 	%f237, 0f3F800000, %f236, %p21;
	mul.f32 	%f238, %f237, %f237;
	mul.f32 	%f239, %f237, %f238;
	rcp.rn.f32 	%f240, %f239;
	mul.f32 	%f241, %f240, 0f41200000;
	ld.global.f32 	%f242, [%rd100+-8];
	mul.f32 	%f243, %f242, %f241;
	fma.rn.f32 	%f244, %f228, %f243, %f374;
	fma.rn.f32 	%f245, %f230, %f243, %f375;
	fma.rn.f32 	%f246, %f232, %f243, %f376;
	ld.global.f32 	%f247, [%rd102+-4];
	sub.f32 	%f248, %f247, %f40;
	ld.global.f32 	%f249, [%rd101+-4];
	sub.f32 	%f250, %f249, %f41;
	ld.global.f32 	%f251, [%rd99+-4];
	sub.f32 	%f252, %f251, %f42;
	mul.f32 	%f253, %f250, %f250;
	fma.rn.f32 	%f254, %f248, %f248, %f253;
	fma.rn.f32 	%f255, %f252, %f252, %f254;
	sqrt.rn.f32 	%f256, %f255;
	setp.lt.f32 	%p22, %f256, 0f3F800000;
	selp.f32 	%f257, 0f3F800000, %f256, %p22;
	mul.f32 	%f258, %f257, %f257;
	mul.f32 	%f259, %f257, %f258;
	rcp.rn.f32 	%f260, %f259;
	mul.f32 	%f261, %f260, 0f41200000;
	ld.global.f32 	%f262, [%rd100+-4];
	mul.f32 	%f263, %f262, %f261;
	fma.rn.f32 	%f264, %f248, %f263, %f244;
	fma.rn.f32 	%f265, %f250, %f263, %f245;
	fma.rn.f32 	%f266, %f252, %f263, %f246;
	ld.global.f32 	%f267, [%rd102];
	sub.f32 	%f268, %f267, %f40;
	ld.global.f32 	%f269, [%rd101];
	sub.f32 	%f270, %f269, %f41;
	ld.global.f32 	%f271, [%rd99];
	sub.f32 	%f272, %f271, %f42;
	mul.f32 	%f273, %f270, %f270;
	fma.rn.f32 	%f274, %f268, %f268, %f273;
	fma.rn.f32 	%f275, %f272, %f272, %f274;
	sqrt.rn.f32 	%f276, %f275;
	setp.lt.f32 	%p23, %f276, 0f3F800000;
	selp.f32 	%f277, 0f3F800000, %f276, %p23;
	mul.f32 	%f278, %f277, %f277;
	mul.f32 	%f279, %f277, %f278;
	rcp.rn.f32 	%f280, %f279;
	mul.f32 	%f281, %f280, 0f41200000;
	ld.global.f32 	%f282, [%rd100];
	mul.f32 	%f283, %f282, %f281;
	fma.rn.f32 	%f284, %f268, %f283, %f264;
	fma.rn.f32 	%f285, %f270, %f283, %f265;
	fma.rn.f32 	%f286, %f272, %f283, %f266;
	ld.global.f32 	%f287, [%rd102+4];
	sub.f32 	%f288, %f287, %f40;
	ld.global.f32 	%f289, [%rd101+4];
	sub.f32 	%f290, %f289, %f41;
	ld.global.f32 	%f291, [%rd99+4];
	sub.f32 	%f292, %f291, %f42;
	mul.f32 	%f293, %f290, %f290;
	fma.rn.f32 	%f294, %f288, %f288, %f293;
	fma.rn.f32 	%f295, %f292, %f292, %f294;
	sqrt.rn.f32 	%f296, %f295;
	setp.lt.f32 	%p24, %f296, 0f3F800000;
	selp.f32 	%f297, 0f3F800000, %f296, %p24;
	mul.f32 	%f298, %f297, %f297;
	mul.f32 	%f299, %f297, %f298;
	rcp.rn.f32 	%f300, %f299;
	mul.f32 	%f301, %f300, 0f41200000;
	ld.global.f32 	%f302, [%rd100+4];
	mul.f32 	%f303, %f302, %f301;
	fma.rn.f32 	%f374, %f288, %f303, %f284;
	fma.rn.f32 	%f375, %f290, %f303, %f285;
	fma.rn.f32 	%f376, %f292, %f303, %f286;
	add.s32 	%r43, %r43, 4;
	add.s32 	%r41, %r41, 4;
	add.s64 	%rd102, %rd102, 16;
	add.s64 	%rd101, %rd101, 16;
	add.s64 	%rd100, %rd100, 16;
	add.s64 	%rd99, %rd99, 16;
	setp.ne.s32 	%p25, %r41, 0;
	@%p25 bra 	$L__BB0_17;
$L__BB0_18:
	and.b32  	%r21, %r14, 3;
	setp.eq.s32 	%p26, %r21, 0;
	@%p26 bra 	$L__BB0_23;
	setp.eq.s32 	%p27, %r21, 1;
	@%p27 bra 	$L__BB0_21;
	ld.param.u64 	%rd90, [_Z12kernel_saxpyiPfS_S_S_S_S_S_S_S_S__param_1];
	mul.wide.u32 	%rd68, %r43, 4;
	add.s64 	%rd69, %rd4, %rd68;
	ld.global.f32 	%f305, [%rd69];
	sub.f32 	%f306, %f305, %f40;
	add.s64 	%rd70, %rd3, %rd68;
	ld.global.f32 	%f307, [%rd70];
	sub.f32 	%f308, %f307, %f41;
	add.s64 	%rd71, %rd2, %rd68;
	ld.global.f32 	%f309, [%rd71];
	sub.f32 	%f310, %f309, %f42;
	mul.f32 	%f311, %f308, %f308;
	fma.rn.f32 	%f312, %f306, %f306, %f311;
	fma.rn.f32 	%f313, %f310, %f310, %f312;
	sqrt.rn.f32 	%f314, %f313;
	setp.lt.f32 	%p28, %f314, 0f3F800000;
	selp.f32 	%f315, 0f3F800000, %f314, %p28;
	mul.f32 	%f316, %f315, %f315;
	mul.f32 	%f317, %f315, %f316;
	rcp.rn.f32 	%f318, %f317;
	mul.f32 	%f319, %f318, 0f41200000;
	cvta.to.global.u64 	%rd72, %rd90;
	add.s64 	%rd73, %rd72, %rd68;
	ld.global.f32 	%f320, [%rd73];
	mul.f32 	%f321, %f320, %f319;
	fma.rn.f32 	%f322, %f306, %f321, %f374;
	fma.rn.f32 	%f323, %f308, %f321, %f375;
	fma.rn.f32 	%f324, %f310, %f321, %f376;
	ld.global.f32 	%f325, [%rd69+4];
	sub.f32 	%f326, %f325, %f40;
	ld.global.f32 	%f327, [%rd70+4];
	sub.f32 	%f328, %f327, %f41;
	ld.global.f32 	%f329, [%rd71+4];
	sub.f32 	%f330, %f329, %f42;
	mul.f32 	%f331, %f328, %f328;
	fma.rn.f32 	%f332, %f326, %f326, %f331;
	fma.rn.f32 	%f333, %f330, %f330, %f332;
	sqrt.rn.f32 	%f334, %f333;
	setp.lt.f32 	%p29, %f334, 0f3F800000;
	selp.f32 	%f335, 0f3F800000, %f334, %p29;
	mul.f32 	%f336, %f335, %f335;
	mul.f32 	%f337, %f335, %f336;
	rcp.rn.f32 	%f338, %f337;
	mul.f32 	%f339, %f338, 0f41200000;
	ld.global.f32 	%f340, [%rd73+4];
	mul.f32 	%f341, %f340, %f339;
	fma.rn.f32 	%f374, %f326, %f341, %f322;
	fma.rn.f32 	%f375, %f328, %f341, %f323;
	fma.rn.f32 	%f376, %f330, %f341, %f324;
	add.s32 	%r43, %r43, 2;
$L__BB0_21:
	and.b32  	%r35, %r14, 1;
	setp.eq.b32 	%p30, %r35, 1;
	not.pred 	%p31, %p30;
	@%p31 bra 	$L__BB0_23;
	ld.param.u64 	%rd91, [_Z12kernel_saxpyiPfS_S_S_S_S_S_S_S_S__param_1];
	mul.wide.u32 	%rd74, %r43, 4;
	add.s64 	%rd75, %rd4, %rd74;
	ld.global.f32 	%f342, [%rd75];
	sub.f32 	%f343, %f342, %f40;
	add.s64 	%rd76, %rd3, %rd74;
	ld.global.f32 	%f344, [%rd76];
	sub.f32 	%f345, %f344, %f41;
	add.s64 	%rd77, %rd2, %rd74;
	ld.global.f32 	%f346, [%rd77];
	sub.f32 	%f347, %f346, %f42;
	mul.f32 	%f348, %f345, %f345;
	fma.rn.f32 	%f349, %f343, %f343, %f348;
	fma.rn.f32 	%f350, %f347, %f347, %f349;
	sqrt.rn.f32 	%f351, %f350;
	setp.lt.f32 	%p32, %f351, 0f3F800000;
	selp.f32 	%f352, 0f3F800000, %f351, %p32;
	mul.f32 	%f353, %f352, %f352;
	mul.f32 	%f354, %f352, %f353;
	rcp.rn.f32 	%f355, %f354;
	mul.f32 	%f356, %f355, 0f41200000;
	cvta.to.global.u64 	%rd78, %rd91;
	add.s64 	%rd79, %rd78, %rd74;
	ld.global.f32 	%f357, [%rd79];
	mul.f32 	%f358, %f357, %f356;
	fma.rn.f32 	%f374, %f343, %f358, %f374;
	fma.rn.f32 	%f375, %f345, %f358, %f375;
	fma.rn.f32 	%f376, %f347, %f358, %f376;
$L__BB0_23:
	ld.param.u64 	%rd94, [_Z12kernel_saxpyiPfS_S_S_S_S_S_S_S_S__param_10];
	ld.param.u64 	%rd93, [_Z12kernel_saxpyiPfS_S_S_S_S_S_S_S_S__param_9];
	ld.param.u64 	%rd92, [_Z12kernel_saxpyiPfS_S_S_S_S_S_S_S_S__param_8];
	cvta.to.global.u64 	%rd80, %rd92;
	mul.wide.s32 	%rd81, %r1, 4;
	add.s64 	%rd82, %rd80, %rd81;
	st.global.f32 	[%rd82], %f374;
	cvta.to.global.u64 	%rd83, %rd93;
	add.s64 	%rd84, %rd83, %rd81;
	st.global.f32 	[%rd84], %f375;
	cvta.to.global.u64 	%rd85, %rd94;
	add.s64 	%rd86, %rd85, %rd81;
	st.global.f32 	[%rd86], %f376;
$L__BB0_24:
	ret;

}


// ===== COMPILED SASS (sm_100) =====

	.target	sm_100

	.elftype	@"ET_EXEC"


//--------------------- .note.nv.tkinfo           --------------------------
	.section	.note.nv.tkinfo,"",@"SHT_NOTE"
	.sectionflags	@"SHF_NOTE_NV_TKINFO"
	.tkinfo
        /*0018*/ 	.word	0x00000002
        /*0030*/ 	.string	""
        /*0030*/ 	.string	"ptxas"
        /*0030*/ 	.string	"Cuda compilation tools, release 13.0, V13.0.88"
        /*0030*/ 	.string	"Build cuda_13.0.r13.0/compiler.36424714_0"
        /*0030*/ 	.string	"-arch sm_100 -m 64 "



//--------------------- .note.nv.cuinfo           --------------------------
	.section	.note.nv.cuinfo,"",@"SHT_NOTE"
	.sectionflags	@"SHF_NOTE_NV_CUINFO"
        /*0018*/ 	.short	0x0002
        /*001a*/ 	.short	0x0064
        /*001c*/ 	.short	0x0082
	.zero		2


//--------------------- .nv.info                  --------------------------
	.section	.nv.info,"",@"SHT_CUDA_INFO"
	.align	4


	//----- nvinfo : EIATTR_REGCOUNT
	.align		4
        /*0000*/ 	.byte	0x04, 0x2f
        /*0002*/ 	.short	(.L_1 - .L_0)
	.align		4
.L_0:
        /*0004*/ 	.word	index@(_Z12kernel_saxpyiPfS_S_S_S_S_S_S_S_S_)
        /*0008*/ 	.word	0x00000026


	//----- nvinfo : EIATTR_FRAME_SIZE
	.align		4
.L_1:
        /*000c*/ 	.byte	0x04, 0x11
        /*000e*/ 	.short	(.L_3 - .L_2)
	.align		4
.L_2:
        /*0010*/ 	.word	index@($__internal_1_$__cuda_sm20_sqrt_rn_f32_slowpath)
        /*0014*/ 	.word	0x00000000


	//----- nvinfo : EIATTR_FRAME_SIZE
	.align		4
.L_3:
        /*0018*/ 	.byte	0x04, 0x11
        /*001a*/ 	.short	(.L_5 - .L_4)
	.align		4
.L_4:
        /*001c*/ 	.word	index@($__internal_0_$__cuda_sm20_rcp_rn_f32_slowpath)
        /*0020*/ 	.word	0x00000000


	//----- nvinfo : EIATTR_FRAME_SIZE
	.align		4
.L_5:
        /*0024*/ 	.byte	0x04, 0x11
        /*0026*/ 	.short	(.L_7 - .L_6)
	.align		4
.L_6:
        /*0028*/ 	.word	index@(_Z12kernel_saxpyiPfS_S_S_S_S_S_S_S_S_)
        /*002c*/ 	.word	0x00000000


	//----- nvinfo : EIATTR_MIN_STACK_SIZE
	.align		4
.L_7:
        /*0030*/ 	.byte	0x04, 0x12
        /*0032*/ 	.short	(.L_9 - .L_8)
	.align		4
.L_8:
        /*0034*/ 	.word	index@(_Z12kernel_saxpyiPfS_S_S_S_S_S_S_S_S_)
        /*0038*/ 	.word	0x00000000
.L_9:


//--------------------- .nv.compat                --------------------------
	.section	.nv.compat,"",@"SHT_CUDA_COMPAT_INFO"
	.align	4
        /*0000*/ 	.byte	0x02, 0x09, 0x00, 0x00, 0x02, 0x02, 0x01, 0x00, 0x02, 0x05, 0x05, 0x00, 0x03, 0x07, 0x01, 0x01
        /*0010*/ 	.byte	0x02, 0x03, 0x00, 0x00, 0x02, 0x06, 0x01, 0x00, 0x04, 0x0b, 0x08, 0x00, 0x01, 0x00, 0x00, 0x00
        /*0020*/ 	.byte	0x00, 0x00, 0x00, 0x00


//--------------------- .nv.info._Z12kernel_saxpyiPfS_S_S_S_S_S_S_S_S_ --------------------------
	.section	.nv.info._Z12kernel_saxpyiPfS_S_S_S_S_S_S_S_S_,"",@"SHT_CUDA_INFO"
	.sectionflags	@""
	.align	4


	//----- nvinfo : EIATTR_CUDA_API_VERSION
	.align		4
        /*0000*/ 	.byte	0x04, 0x37
        /*0002*/ 	.short	(.L_11 - .L_10)
.L_10:
        /*0004*/ 	.word	0x00000082


	//----- nvinfo : EIATTR_KPARAM_INFO
	.align		4
.L_11:
        /*0008*/ 	.byte	0x04, 0x17
        /*000a*/ 	.short	(.L_13 - .L_12)
.L_12:
        /*000c*/ 	.word	0x00000000
        /*0010*/ 	.short	0x000a
        /*0012*/ 	.short	0x0050
        /*0014*/ 	.byte	0x00, 0xf5, 0x21, 0x00


	//----- nvinfo : EIATTR_KPARAM_INFO
	.align		4
.L_13:
        /*0018*/ 	.byte	0x04, 0x17
        /*001a*/ 	.short	(.L_15 - .L_14)
.L_14:
        /*001c*/ 	.word	0x00000000
        /*0020*/ 	.short	0x0009
        /*0022*/ 	.short	0x0048
        /*0024*/ 	.byte	0x00, 0xf5, 0x21, 0x00


	//----- nvinfo : EIATTR_KPARAM_INFO
	.align		4
.L_15:
        /*0028*/ 	.byte	0x04, 0x17
        /*002a*/ 	.short	(.L_17 - .L_16)
.L_16:
        /*002c*/ 	.word	0x00000000
        /*0030*/ 	.short	0x0008
        /*0032*/ 	.short	0x0040
        /*0034*/ 	.byte	0x00, 0xf5, 0x21, 0x00


	//----- nvinfo : EIATTR_KPARAM_INFO
	.align		4
.L_17:
        /*0038*/ 	.byte	0x04, 0x17
        /*003a*/ 	.short	(.L_19 - .L_18)
.L_18:
        /*003c*/ 	.word	0x00000000
        /*0040*/ 	.short	0x0007
        /*0042*/ 	.short	0x0038
        /*0044*/ 	.byte	0x00, 0xf5, 0x21, 0x00


	//----- nvinfo : EIATTR_KPARAM_INFO
	.align		4
.L_19:
        /*0048*/ 	.byte	0x04, 0x17
        /*004a*/ 	.short	(.L_21 - .L_20)
.L_20:
        /*004c*/ 	.word	0x00000000
        /*0050*/ 	.short	0x0006
        /*0052*/ 	.short	0x0030
        /*0054*/ 	.byte	0x00, 0xf5, 0x21, 0x00


	//----- nvinfo : EIATTR_KPARAM_INFO
	.align		4
.L_21:
        /*0058*/ 	.byte	0x04, 0x17
        /*005a*/ 	.short	(.L_23 - .L_22)
.L_22:
        /*005c*/ 	.word	0x00000000
        /*0060*/ 	.short	0x0005
        /*0062*/ 	.short	0x0028
        /*0064*/ 	.byte	0x00, 0xf5, 0x21, 0x00


	//----- nvinfo : EIATTR_KPARAM_INFO
	.align		4
.L_23:
        /*0068*/ 	.byte	0x04, 0x17
        /*006a*/ 	.short	(.L_25 - .L_24)
.L_24:
        /*006c*/ 	.word	0x00000000
        /*0070*/ 	.short	0x0004
        /*0072*/ 	.short	0x0020
        /*0074*/ 	.byte	0x00, 0xf5, 0x21, 0x00


	//----- nvinfo : EIATTR_KPARAM_INFO
	.align		4
.L_25:
        /*0078*/ 	.byte	0x04, 0x17
        /*007a*/ 	.short	(.L_27 - .L_26)
.L_26:
        /*007c*/ 	.word	0x00000000
        /*0080*/ 	.short	0x0003
        /*0082*/ 	.short	0x0018
        /*0084*/ 	.byte	0x00, 0xf5, 0x21, 0x00


	//----- nvinfo : EIATTR_KPARAM_INFO
	.align		4
.L_27:
        /*0088*/ 	.byte	0x04, 0x17
        /*008a*/ 	.short	(.L_29 - .L_28)
.L_28:
        /*008c*/ 	.word	0x00000000
        /*0090*/ 	.short	0x0002
        /*0092*/ 	.short	0x0010
        /*0094*/ 	.byte	0x00, 0xf5, 0x21, 0x00


	//----- nvinfo : EIATTR_KPARAM_INFO
	.align		4
.L_29:
        /*0098*/ 	.byte	0x04, 0x17
        /*009a*/ 	.short	(.L_31 - .L_30)
.L_30:
        /*009c*/ 	.word	0x00000000
        /*00a0*/ 	.short	0x0001
        /*00a2*/ 	.short	0x0008
        /*00a4*/ 	.byte	0x00, 0xf5, 0x21, 0x00


	//----- nvinfo : EIATTR_KPARAM_INFO
	.align		4
.L_31:
        /*00a8*/ 	.byte	0x04, 0x17
        /*00aa*/ 	.short	(.L_33 - .L_32)
.L_32:
        /*00ac*/ 	.word	0x00000000
        /*00b0*/ 	.short	0x0000
        /*00b2*/ 	.short	0x0000
        /*00b4*/ 	.byte	0x00, 0xf0, 0x11, 0x00


	//----- nvinfo : EIATTR_SPARSE_MMA_MASK
	.align		4
.L_33:
        /*00b8*/ 	.byte	0x03, 0x50
        /*00ba*/ 	.short	0x0000


	//----- nvinfo : EIATTR_MAXREG_COUNT
	.align		4
        /*00bc*/ 	.byte	0x03, 0x1b
        /*00be*/ 	.short	0x00ff


	//----- nvinfo : EIATTR_MERCURY_ISA_VERSION
	.align		4
        /*00c0*/ 	.byte	0x03, 0x5f
        /*00c2*/ 	.short	0x0101


	//----- nvinfo : EIATTR_VRC_CTA_INIT_COUNT
	.align		4
        /*00c4*/ 	.byte	0x02, 0x4a
	.zero		1
	.zero		1


	//----- nvinfo : EIATTR_EXIT_INSTR_OFFSETS
	.align		4
        /*00c8*/ 	.byte	0x04, 0x1c
        /*00ca*/ 	.short	(.L_35 - .L_34)


	//   ....[0]....
.L_34:
        /*00cc*/ 	.word	0x00000070


	//   ....[1]....
        /*00d0*/ 	.word	0x000036d0


	//----- nvinfo : EIATTR_CRS_STACK_SIZE
	.align		4
.L_35:
        /*00d4*/ 	.byte	0x04, 0x1e
        /*00d6*/ 	.short	(.L_37 - .L_36)
.L_36:
        /*00d8*/ 	.word	0x00000000


	//----- nvinfo : EIATTR_CBANK_PARAM_SIZE
	.align		4
.L_37:
        /*00dc*/ 	.byte	0x03, 0x19
        /*00de*/ 	.short	0x0058


	//----- nvinfo : EIATTR_PARAM_CBANK
	.align		4
        /*00e0*/ 	.byte	0x04, 0x0a
        /*00e2*/ 	.short	(.L_39 - .L_38)
	.align		4
.L_38:
        /*00e4*/ 	.word	index@(.nv.constant0._Z12kernel_saxpyiPfS_S_S_S_S_S_S_S_S_)
        /*00e8*/ 	.short	0x0380
        /*00ea*/ 	.short	0x0058


	//----- nvinfo : EIATTR_SW_WAR
	.align		4
.L_39:
        /*00ec*/ 	.byte	0x04, 0x36
        /*00ee*/ 	.short	(.L_41 - .L_40)
.L_40:
        /*00f0*/ 	.word	0x00000008
.L_41:


//--------------------- .nv.callgraph             --------------------------
	.section	.nv.callgraph,"",@"SHT_CUDA_CALLGRAPH"
	.align	4
	.sectionentsize	8
	.align		4
        /*0000*/ 	.word	0x00000000
	.align		4
        /*0004*/ 	.word	0xffffffff
	.align		4
        /*0008*/ 	.word	0x00000000
	.align		4
        /*000c*/ 	.word	0xfffffffe
	.align		4
        /*0010*/ 	.word	0x00000000
	.align		4
        /*0014*/ 	.word	0xfffffffd
	.align		4
        /*0018*/ 	.word	0x00000000
	.align		4
        /*001c*/ 	.word	0xfffffffc


//--------------------- .text._Z12kernel_saxpyiPfS_S_S_S_S_S_S_S_S_ --------------------------
	.section	.text._Z12kernel_saxpyiPfS_S_S_S_S_S_S_S_S_,"ax",@progbits
	.align	128
        .global         _Z12kernel_saxpyiPfS_S_S_S_S_S_S_S_S_
        .type           _Z12kernel_saxpyiPfS_S_S_S_S_S_S_S_S_,@function
        .size           _Z12kernel_saxpyiPfS_S_S_S_S_S_S_S_S_,(.L_x_115 - _Z12kernel_saxpyiPfS_S_S_S_S_S_S_S_S_)
        .other          _Z12kernel_saxpyiPfS_S_S_S_S_S_S_S_S_,@"STO_CUDA_ENTRY STV_DEFAULT"
_Z12kernel_saxpyiPfS_S_S_S_S_S_S_S_S_:
.text._Z12kernel_saxpyiPfS_S_S_S_S_S_S_S_S_:
[----:B------:R-:W-:Y:S01]  /*0000*/  LDC R1, c[0x0][0x37c] ;  /* 0x0000df00ff017b82 */ /* 0x000fe20000000800 */
[----:B------:R-:W0:Y:S07]  /*0010*/  S2R R0, SR_TID.X ;  /* 0x0000000000007919 */ /* 0x000e2e0000002100 */
[----:B------:R-:W0:Y:S01]  /*0020*/  S2UR UR4, SR_CTAID.X ;  /* 0x00000000000479c3 */ /* 0x000e220000002500 */
[----:B------:R-:W1:Y:S07]  /*0030*/  LDCU UR18, c[0x0][0x380] ;  /* 0x00007000ff1277ac */ /* 0x000e6e0008000800 */
[----:B------:R-:W0:Y:S02]  /*0040*/  LDC R3, c[0x0][0x360] ;  /* 0x0000d800ff037b82 */ /* 0x000e240000000800 */
[----:B0-----:R-:W-:-:S05]  /*0050*/  IMAD R3, R3, UR4, R0 ;  /* 0x0000000403037c24 */ /* 0x001fca000f8e0200 */
[----:B-1----:R-:W-:-:S13]  /*0060*/  ISETP.GE.AND P0, PT, R3, UR18, PT ;  /* 0x0000001203007c0c */ /* 0x002fda000bf06270 */
[----:B------:R-:W-:Y:S05]  /*0070*/  @P0 EXIT ;  /* 0x000000000000094d */ /* 0x000fea0003800000 */
[----:B------:R-:W-:Y:S01]  /*0080*/  ISETP.GE.AND P0, PT, R3, 0x1, PT ;  /* 0x000000010300780c */ /* 0x000fe20003f06270 */
[----:B------:R-:W0:Y:S01]  /*0090*/  LDCU.64 UR16, c[0x0][0x358] ;  /* 0x00006b00ff1077ac */ /* 0x000e220008000a00 */
[----:B------:R-:W-:Y:S01]  /*00a0*/  BSSY.RECONVERGENT B0, `(.L_x_0) ;  /* 0x000018e000007945 */ /* 0x000fe20003800200 */
[----:B------:R-:W-:Y:S01]  /*00b0*/  HFMA2 R23, -RZ, RZ, 0, 0 ;  /* 0x00000000ff177431 */ /* 0x000fe200000001ff */
[----:B------:R-:W-:Y:S02]  /*00c0*/  MOV R4, RZ ;  /* 0x000000ff00047202 */ /* 0x000fe40000000f00 */
[----:B------:R-:W-:-:S07]  /*00d0*/  CS2R R10, SRZ ;  /* 0x00000000000a7805 */ /* 0x000fce000001ff00 */
[----:B------:R-:W-:Y:S05]  /*00e0*/  @!P0 BRA `(.L_x_1) ;  /* 0x0000001800248947 */ /* 0x000fea0003800000 */
[----:B------:R-:W1:Y:S08]  /*00f0*/  LDC.64 R14, c[0x0][0x390] ;  /* 0x0000e400ff0e7b82 */ /* 0x000e700000000a00 */
[----:B------:R-:W2:Y:S08]  /*0100*/  LDC.64 R6, c[0x0][0x398] ;  /* 0x0000e600ff067b82 */ /* 0x000eb00000000a00 */
[----:B------:R-:W3:Y:S01]  /*0110*/  LDC.64 R16, c[0x0][0x3a0] ;  /* 0x0000e800ff107b82 */ /* 0x000ee20000000a00 */
[----:B-1----:R-:W-:-:S06]  /*0120*/  IMAD.WIDE.U32 R14, R3, 0x4, R14 ;  /* 0x00000004030e7825 */ /* 0x002fcc00078e000e */
[----:B0-----:R0:W5:Y:S01]  /*0130*/  LDG.E R14, desc[UR16][R14.64] ;  /* 0x000000100e0e7981 */ /* 0x001162000c1e1900 */
[----:B--2---:R-:W-:-:S05]  /*0140*/  IMAD.WIDE.U32 R6, R3, 0x4, R6 ;  /* 0x0000000403067825 */ /* 0x004fca00078e0006 */
[----:B------:R0:W5:Y:S01]  /*0150*/  LDG.E R13, desc[UR16][R6.64] ;  /* 0x00000010060d7981 */ /* 0x000162000c1e1900 */
[----:B---3--:R-:W-:-:S05]  /*0160*/  IMAD.WIDE.U32 R16, R3, 0x4, R16 ;  /* 0x0000000403107825 */ /* 0x008fca00078e0010 */
[----:B------:R0:W5:Y:S01]  /*0170*/  LDG.E R12, desc[UR16][R16.64] ;  /* 0x00000010100c7981 */ /* 0x000162000c1e1900 */
[----:B------:R-:W-:-:S04]  /*0180*/  VIMNMX R4, PT, PT, R3, UR18, PT ;  /* 0x0000001203047c48 */ /* 0x000fc8000bfe0100 */
[C---:B------:R-:W-:Y:S01]  /*0190*/  ISETP.GE.AND P0, PT, R4.reuse, 0x4, PT ;  /* 0x000000040400780c */ /* 0x040fe20003f06270 */
[----:B------:R-:W-:Y:S01]  /*01a0*/  BSSY.RECONVERGENT B2, `(.L_x_2) ;  /* 0x00000db000027945 */ /* 0x000fe20003800200 */
[----:B------:R-:W-:Y:S02]  /*01b0*/  CS2R R10, SRZ ;  /* 0x00000000000a7805 */ /* 0x000fe4000001ff00 */
[----:B------:R-:W-:Y:S02]  /*01c0*/  MOV R9, RZ ;  /* 0x000000ff00097202 */ /* 0x000fe40000000f00 */
[----:B------:R-:W-:Y:S02]  /*01d0*/  MOV R23, RZ ;  /* 0x000000ff00177202 */ /* 0x000fe40000000f00 */
[----:B------:R-:W-:-:S05]  /*01e0*/  VIMNMX R4, PT, PT, R4, 0x1, !PT ;  /* 0x0000000104047848 */ /* 0x000fca0007fe0100 */
[----:B0-----:R-:W-:Y:S05]  /*01f0*/  @!P0 BRA `(.L_x_3) ;  /* 0x0000000c00548947 */ /* 0x001fea0003800000 */
[----:B------:R-:W0:Y:S01]  /*0200*/  LDCU.128 UR4, c[0x0][0x390] ;  /* 0x00007200ff0477ac */ /* 0x000e220008000c00 */
[----:B------:R-:W-:Y:S01]  /*0210*/  LOP3.LUT R9, R4, 0x7ffffffc, RZ, 0xc0, !PT ;  /* 0x7ffffffc04097812 */ /* 0x000fe200078ec0ff */
[----:B------:R-:W-:Y:S01]  /*0220*/  HFMA2 R11, -RZ, RZ, 0, 0 ;  /* 0x00000000ff0b7431 */ /* 0x000fe200000001ff */
[----:B------:R-:W1:Y:S02]  /*0230*/  LDCU.64 UR12, c[0x0][0x3a0] ;  /* 0x00007400ff0c77ac */ /* 0x000e640008000a00 */
[----:B------:R-:W-:Y:S01]  /*0240*/  IADD3 R8, PT, PT, -R9, RZ, RZ ;  /* 0x000000ff09087210 */ /* 0x000fe20007ffe1ff */
[----:B------:R-:W2:Y:S01]  /*0250*/  LDCU.64 UR14, c[0x0][0x388] ;  /* 0x00007100ff0e77ac */ /* 0x000ea20008000a00 */
[----:B0-----:R-:W-:Y:S02]  /*0260*/  UIADD3 UR10, UP1, UPT, UR4, 0x8, URZ ;  /* 0x00000008040a7890 */ /* 0x001fe4000ff3e0ff */
[----:B------:R-:W-:Y:S02]  /*0270*/  UIADD3 UR8, UP2, UPT, UR6, 0x8, URZ ;  /* 0x0000000806087890 */ /* 0x000fe4000ff5e0ff */
[----:B------:R-:W-:-:S02]  /*0280*/  UIADD3.X UR11, UPT, UPT, URZ, UR5, URZ, UP1, !UPT ;  /* 0x00000005ff0b7290 */ /* 0x000fc40008ffe4ff */
[----:B-1----:R-:W-:Y:S01]  /*0290*/  UIADD3 UR6, UP0, UPT, UR12, 0x8, URZ ;  /* 0x000000080c067890 */ /* 0x002fe2000ff1e0ff */
[----:B------:R-:W-:Y:S01]  /*02a0*/  MOV R34, UR10 ;  /* 0x0000000a00227c02 */ /* 0x000fe20008000f00 */
[----:B--2---:R-:W-:Y:S01]  /*02b0*/  UIADD3 UR4, UP1, UPT, UR14, 0x8, URZ ;  /* 0x000000080e047890 */ /* 0x004fe2000ff3e0ff */
[----:B------:R-:W-:Y:S01]  /*02c0*/  MOV R30, UR8 ;  /* 0x00000008001e7c02 */ /* 0x000fe20008000f00 */
[----:B------:R-:W-:Y:S01]  /*02d0*/  UIADD3.X UR9, UPT, UPT, URZ, UR7, URZ, UP2, !UPT ;  /* 0x00000007ff097290 */ /* 0x000fe200097fe4ff */
[----:B------:R-:W-:Y:S01]  /*02e0*/  MOV R35, UR11 ;  /* 0x0000000b00237c02 */ /* 0x000fe20008000f00 */
[----:B------:R-:W-:Y:S01]  /*02f0*/  UIADD3.X UR7, UPT, UPT, URZ, UR13, URZ, UP0, !UPT ;  /* 0x0000000dff077290 */ /* 0x000fe200087fe4ff */
[----:B------:R-:W-:Y:S01]  /*0300*/  MOV R20, UR6 ;  /* 0x0000000600147c02 */ /* 0x000fe20008000f00 */
[----:B------:R-:W-:Y:S01]  /*0310*/  UIADD3.X UR5, UPT, UPT, URZ, UR15, URZ, UP1, !UPT ;  /* 0x0000000fff057290 */ /* 0x000fe20008ffe4ff */
[----:B------:R-:W-:Y:S02]  /*0320*/  MOV R18, UR4 ;  /* 0x0000000400127c02 */ /* 0x000fe40008000f00 */
[----:B------:R-:W-:-:S02]  /*0330*/  MOV R31, UR9 ;  /* 0x00000009001f7c02 */ /* 0x000fc40008000f00 */
[----:B------:R-:W-:Y:S02]  /*0340*/  MOV R21, UR7 ;  /* 0x0000000700157c02 */ /* 0x000fe40008000f00 */
[----:B------:R-:W-:-:S07]  /*0350*/  MOV R19, UR5 ;  /* 0x0000000500137c02 */ /* 0x000fce0008000f00 */
.L_x_28:
[----:B------:R-:W2:Y:S04]  /*0360*/  LDG.E R0, desc[UR16][R30.64+-0x8] ;  /* 0xfffff8101e007981 */ /* 0x000ea8000c1e1900 */
[----:B------:R-:W3:Y:S04]  /*0370*/  LDG.E R5, desc[UR16][R34.64+-0x8] ;  /* 0xfffff81022057981 */ /* 0x000ee8000c1e1900 */
[----:B------:R-:W4:Y:S01]  /*0380*/  LDG.E R7, desc[UR16][R20.64+-0x8] ;  /* 0xfffff81014077981 */ /* 0x000f22000c1e1900 */
[----:B------:R-:W-:Y:S01]  /*0390*/  BSSY.RECONVERGENT B1, `(.L_x_4) ;  /* 0x0000012000017945 */ /* 0x000fe20003800200 */
[----:B--2--5:R-:W-:Y:S01]  /*03a0*/  FADD R15, -R13, R0 ;  /* 0x000000000d0f7221 */ /* 0x024fe20000000100 */
[----:B---3--:R-:W-:-:S03]  /*03b0*/  FADD R16, -R14, R5 ;  /* 0x000000050e107221 */ /* 0x008fc60000000100 */
[----:B------:R-:W-:Y:S01]  /*03c0*/  FMUL R5, R15, R15 ;  /* 0x0000000f0f057220 */ /* 0x000fe20000400000 */
[----:B----4-:R-:W-:-:S03]  /*03d0*/  FADD R22, -R12, R7 ;  /* 0x000000070c167221 */ /* 0x010fc60000000100 */
[----:B------:R-:W-:-:S04]  /*03e0*/  FFMA R5, R16, R16, R5 ;  /* 0x0000001010057223 */ /* 0x000fc80000000005 */
[----:B------:R-:W-:-:S04]  /*03f0*/  FFMA R2, R22, R22, R5 ;  /* 0x0000001616027223 */ /* 0x000fc80000000005 */
[----:B------:R0:W1:Y:S01]  /*0400*/  MUFU.RSQ R5, R2 ;  /* 0x0000000200057308 */ /* 0x0000620000001400 */
[----:B------:R-:W-:-:S04]  /*0410*/  IADD3 R0, PT, PT, R2, -0xd000000, RZ ;  /* 0xf300000002007810 */ /* 0x000fc80007ffe0ff */
[----:B------:R-:W-:-:S13]  /*0420*/  ISETP.GT.U32.AND P0, PT, R0, 0x727fffff, PT ;  /* 0x727fffff0000780c */ /* 0x000fda0003f04070 */
[----:B01----:R-:W-:Y:S05]  /*0430*/  @!P0 BRA `(.L_x_5) ;  /* 0x00000000000c8947 */ /* 0x003fea0003800000 */
[----:B------:R-:W-:-:S07]  /*0440*/  MOV R0, 0x460 ;  /* 0x0000046000007802 */ /* 0x000fce0000000f00 */
[----:B------:R-:W-:Y:S05]  /*0450*/  CALL.REL.NOINC `($__internal_1_$__cuda_sm20_sqrt_rn_f32_slowpath) ;  /* 0x0000003400747944 */ /* 0x000fea0003c00000 */
[----:B------:R-:W-:Y:S05]  /*0460*/  BRA `(.L_x_6) ;  /* 0x0000000000107947 */ /* 0x000fea0003800000 */
.L_x_5:
[----:B------:R-:W-:Y:S01]  /*0470*/  FMUL.FTZ R26, R2, R5 ;  /* 0x00000005021a7220 */ /* 0x000fe20000410000 */
[----:B------:R-:W-:-:S03]  /*0480*/  FMUL.FTZ R0, R5, 0.5 ;  /* 0x3f00000005007820 */ /* 0x000fc60000410000 */
[----:B------:R-:W-:-:S04]  /*0490*/  FFMA R5, -R26, R26, R2 ;  /* 0x0000001a1a057223 */ /* 0x000fc80000000102 */
[----:B------:R-:W-:-:S07]  /*04a0*/  FFMA R26, R5, R0, R26 ;  /* 0x00000000051a7223 */ /* 0x000fce000000001a */
.L_x_6:
[----:B------:R-:W-:Y:S05]  /*04b0*/  BSYNC.RECONVERGENT B1 ;  /* 0x0000000000017941 */ /* 0x000fea0003800200 */
.L_x_4:
[----:B------:R-:W-:Y:S01]  /*04c0*/  FMNMX.NAN R26, R26, 1, !PT ;  /* 0x3f8000001a1a7809 */ /* 0x000fe20007820000 */
[----:B------:R-:W-:Y:S04]  /*04d0*/  BSSY.RECONVERGENT B3, `(.L_x_7) ;  /* 0x000000f000037945 */ /* 0x000fe80003800200 */
[----:B------:R-:W-:-:S04]  /*04e0*/  FMUL R5, R26, R26 ;  /* 0x0000001a1a057220 */ /* 0x000fc80000400000 */
[----:B------:R-:W-:-:S05]  /*04f0*/  FMUL R26, R26, R5 ;  /* 0x000000051a1a7220 */ /* 0x000fca0000400000 */
[----:B------:R-:W-:-:S04]  /*0500*/  IADD3 R0, PT, PT, R26, 0x1800000, RZ ;  /* 0x018000001a007810 */ /* 0x000fc80007ffe0ff */
[----:B------:R-:W-:-:S04]  /*0510*/  LOP3.LUT R0, R0, 0x7f800000, RZ, 0xc0, !PT ;  /* 0x7f80000000007812 */ /* 0x000fc800078ec0ff */
[----:B------:R-:W-:-:S13]  /*0520*/  ISETP.GT.U32.AND P0, PT, R0, 0x1ffffff, PT ;  /* 0x01ffffff0000780c */ /* 0x000fda0003f04070 */
[----:B------:R-:W-:Y:S05]  /*0530*/  @P0 BRA `(.L_x_8) ;  /* 0x0000000000100947 */ /* 0x000fea0003800000 */
[----:B------:R-:W-:Y:S02]  /*0540*/  MOV R0, R26 ;  /* 0x0000001a00007202 */ /* 0x000fe40000000f00 */
[----:B------:R-:W-:-:S07]  /*0550*/  MOV R2, 0x570 ;  /* 0x0000057000027802 */ /* 0x000fce0000000f00 */
[----:B------:R-:W-:Y:S05]  /*0560*/  CALL.REL.NOINC `($__internal_0_$__cuda_sm20_rcp_rn_f32_slowpath) ;  /* 0x00000030005c7944 */ /* 0x000fea0003c00000 */
[----:B------:R-:W-:Y:S05]  /*0570*/  BRA `(.L_x_9) ;  /* 0x0000000000107947 */ /* 0x000fea0003800000 */
.L_x_8:
[----:B------:R-:W0:Y:S02]  /*0580*/  MUFU.RCP R33, R26 ;  /* 0x0000001a00217308 */ /* 0x000e240000001000 */
[----:B0-----:R-:W-:-:S04]  /*0590*/  FFMA R0, R26, R33, -1 ;  /* 0xbf8000001a007423 */ /* 0x001fc80000000021 */
[----:B------:R-:W-:-:S04]  /*05a0*/  FADD.FTZ R0, -R0, -RZ ;  /* 0x800000ff00007221 */ /* 0x000fc80000010100 */
[----:B------:R-:W-:-:S07]  /*05b0*/  FFMA R33, R33, R0, R33 ;  /* 0x0000000021217223 */ /* 0x000fce0000000021 */
.L_x_9:
[----:B------:R-:W-:Y:S05]  /*05c0*/  BSYNC.RECONVERGENT B3 ;  /* 0x0000000000037941 */ /* 0x000fea0003800200 */
.L_x_7:
[----:B------:R-:W2:Y:S04]  /*05d0*/  LDG.E R6, desc[UR16][R30.64+-0x4] ;  /* 0xfffffc101e067981 */ /* 0x000ea8000c1e1900 */
[----:B------:R-:W3:Y:S04]  /*05e0*/  LDG.E R7, desc[UR16][R18.64+-0x8] ;  /* 0xfffff81012077981 */ /* 0x000ee8000c1e1900 */
[----:B------:R-:W4:Y:S04]  /*05f0*/  LDG.E R17, desc[UR16][R34.64+-0x4] ;  /* 0xfffffc1022117981 */ /* 0x000f28000c1e1900 */
[----:B------:R-:W5:Y:S01]  /*0600*/  LDG.E R5, desc[UR16][R20.64+-0x4] ;  /* 0xfffffc1014057981 */ /* 0x000f62000c1e1900 */
[----:B------:R-:W-:Y:S01]  /*0610*/  FMUL R0, R33, 10 ;  /* 0x4120000021007820 */ /* 0x000fe20000400000 */
[----:B------:R-:W-:Y:S01]  /*0620*/  BSSY.RECONVERGENT B1, `(.L_x_10) ;  /* 0x0000016000017945 */ /* 0x000fe20003800200 */
[----:B--2---:R-:W-:-:S02]  /*0630*/  FADD R6, -R13, R6 ;  /* 0x000000060d067221 */ /* 0x004fc40000000100 */
[----:B---3--:R-:W-:Y:S02]  /*0640*/  FMUL R0, R0, R7 ;  /* 0x0000000700007220 */ /* 0x008fe40000400000 */
[----:B------:R-:W-:Y:S01]  /*0650*/  FMUL R2, R6, R6 ;  /* 0x0000000606027220 */ /* 0x000fe20000400000 */
[----:B----4-:R-:W-:Y:S01]  /*0660*/  FADD R7, -R14, R17 ;  /* 0x000000110e077221 */ /* 0x010fe20000000100 */
[-C--:B------:R-:W-:Y:S01]  /*0670*/  FFMA R16, R16, R0.reuse, R23 ;  /* 0x0000000010107223 */ /* 0x080fe20000000017 */
[-C--:B------:R-:W-:Y:S01]  /*0680*/  FFMA R15, R15, R0.reuse, R10 ;  /* 0x000000000f0f7223 */ /* 0x080fe2000000000a */
[----:B------:R-:W-:Y:S01]  /*0690*/  FFMA R22, R22, R0, R11 ;  /* 0x0000000016167223 */ /* 0x000fe2000000000b */
[----:B-----5:R-:W-:Y:S01]  /*06a0*/  FADD R5, -R12, R5 ;  /* 0x000000050c057221 */ /* 0x020fe20000000100 */
[----:B------:R-:W-:-:S04]  /*06b0*/  FFMA R2, R7, R7, R2 ;  /* 0x0000000707027223 */ /* 0x000fc80000000002 */
[----:B------:R-:W-:-:S05]  /*06c0*/  FFMA R2, R5, R5, R2 ;  /* 0x0000000505027223 */ /* 0x000fca0000000002 */
[----:B------:R-:W-:-:S04]  /*06d0*/  IADD3 R17, PT, PT, R2, -0xd000000, RZ ;  /* 0xf300000002117810 */ /* 0x000fc80007ffe0ff */
[----:B------:R-:W-:Y:S02]  /*06e0*/  ISETP.GT.U32.AND P0, PT, R17, 0x727fffff, PT ;  /* 0x727fffff1100780c */ /* 0x000fe40003f04070 */
[----:B------:R0:W1:Y:S11]  /*06f0*/  MUFU.RSQ R17, R2 ;  /* 0x0000000200117308 */ /* 0x0000760000001400 */
[----:B0-----:R-:W-:Y:S05]  /*0700*/  @!P0 BRA `(.L_x_11) ;  /* 0x00000000000c8947 */ /* 0x001fea0003800000 */
[----:B------:R-:W-:-:S07]  /*0710*/  MOV R0, 0x730 ;  /* 0x0000073000007802 */ /* 0x000fce0000000f00 */
[----:B-1----:R-:W-:Y:S05]  /*0720*/  CALL.REL.NOINC `($__internal_1_$__cuda_sm20_sqrt_rn_f32_slowpath) ;  /* 0x0000003000c07944 */ /* 0x002fea0003c00000 */
[----:B------:R-:W-:Y:S05]  /*0730*/  BRA `(.L_x_12) ;  /* 0x0000000000107947 */ /* 0x000fea0003800000 */
.L_x_11:
[----:B-1----:R-:W-:Y:S01]  /*0740*/  FMUL.FTZ R11, R2, R17 ;  /* 0x00000011020b7220 */ /* 0x002fe20000410000 */
[----:B------:R-:W-:-:S03]  /*0750*/  FMUL.FTZ R26, R17, 0.5 ;  /* 0x3f000000111a7820 */ /* 0x000fc60000410000 */
[----:B------:R-:W-:-:S04]  /*0760*/  FFMA R2, -R11, R11, R2 ;  /* 0x0000000b0b027223 */ /* 0x000fc80000000102 */
[----:B------:R-:W-:-:S07]  /*0770*/  FFMA R26, R2, R26, R11 ;  /* 0x0000001a021a7223 */ /* 0x000fce000000000b */
.L_x_12:
[----:B------:R-:W-:Y:S05]  /*0780*/  BSYNC.RECONVERGENT B1 ;  /* 0x0000000000017941 */ /* 0x000fea0003800200 */
.L_x_10:
        /* <DEDUP_REMOVED lines=12> */
.L_x_14:
[----:B------:R-:W0:Y:S02]  /*0850*/  MUFU.RCP R33, R26 ;  /* 0x0000001a00217308 */ /* 0x000e240000001000 */
[----:B0-----:R-:W-:-:S04]  /*0860*/  FFMA R0, R26, R33, -1 ;  /* 0xbf8000001a007423 */ /* 0x001fc80000000021 */
[----:B------:R-:W-:-:S04]  /*0870*/  FADD.FTZ R0, -R0, -RZ ;  /* 0x800000ff00007221 */ /* 0x000fc80000010100 */
[----:B------:R-:W-:-:S07]  /*0880*/  FFMA R33, R33, R0, R33 ;  /* 0x0000000021217223 */ /* 0x000fce0000000021 */
.L_x_15:
[----:B------:R-:W-:Y:S05]  /*0890*/  BSYNC.RECONVERGENT B3 ;  /* 0x0000000000037941 */ /* 0x000fea0003800200 */
.L_x_13:
        /* <DEDUP_REMOVED lines=23> */
.L_x_17:
[----:B-1----:R-:W-:Y:S01]  /*0a10*/  FMUL.FTZ R5, R2, R7 ;  /* 0x0000000702057220 */ /* 0x002fe20000410000 */
[----:B------:R-:W-:-:S03]  /*0a20*/  FMUL.FTZ R26, R7, 0.5 ;  /* 0x3f000000071a7820 */ /* 0x000fc60000410000 */
[----:B------:R-:W-:-:S04]  /*0a30*/  FFMA R2, -R5, R5, R2 ;  /* 0x0000000505027223 */ /* 0x000fc80000000102 */
[----:B------:R-:W-:-:S07]  /*0a40*/  FFMA R26, R2, R26, R5 ;  /* 0x0000001a021a7223 */ /* 0x000fce0000000005 */
.L_x_18:
[----:B------:R-:W-:Y:S05]  /*0a50*/  BSYNC.RECONVERGENT B1 ;  /* 0x0000000000017941 */ /* 0x000fea0003800200 */
.L_x_16:
        /* <DEDUP_REMOVED lines=12> */
.L_x_20:
[----:B------:R-:W0:Y:S02]  /*0b20*/  MUFU.RCP R33, R26 ;  /* 0x0000001a00217308 */ /* 0x000e240000001000 */
[----:B0-----:R-:W-:-:S04]  /*0b30*/  FFMA R0, R26, R33, -1 ;  /* 0xbf8000001a007423 */ /* 0x001fc80000000021 */
[----:B------:R-:W-:-:S04]  /*0b40*/  FADD.FTZ R0, -R0, -RZ ;  /* 0x800000ff00007221 */ /* 0x000fc80000010100 */
[----:B------:R-:W-:-:S07]  /*0b50*/  FFMA R33, R33, R0, R33 ;  /* 0x0000000021217223 */ /* 0x000fce0000000021 */
.L_x_21:
[----:B------:R-:W-:Y:S05]  /*0b60*/  BSYNC.RECONVERGENT B3 ;  /* 0x0000000000037941 */ /* 0x000fea0003800200 */
.L_x_19:
        /* <DEDUP_REMOVED lines=23> */
.L_x_23:
[----:B------:R-:W-:Y:S01]  /*0ce0*/  FMUL.FTZ R11, R2, R17 ;  /* 0x00000011020b7220 */ /* 0x000fe20000410000 */
[----:B------:R-:W-:-:S03]  /*0cf0*/  FMUL.FTZ R26, R17, 0.5 ;  /* 0x3f000000111a7820 */ /* 0x000fc60000410000 */
[----:B------:R-:W-:-:S04]  /*0d00*/  FFMA R2, -R11, R11, R2 ;  /* 0x0000000b0b027223 */ /* 0x000fc80000000102 */
[----:B------:R-:W-:-:S07]  /*0d10*/  FFMA R26, R2, R26, R11 ;  /* 0x0000001a021a7223 */ /* 0x000fce000000000b */
.L_x_24:
[----:B------:R-:W-:Y:S05]  /*0d20*/  BSYNC.RECONVERGENT B1 ;  /* 0x0000000000017941 */ /* 0x000fea0003800200 */
.L_x_22:
        /* <DEDUP_REMOVED lines=12> */
.L_x_26:
[----:B------:R-:W0:Y:S02]  /*0df0*/  MUFU.RCP R33, R26 ;  /* 0x0000001a00217308 */ /* 0x000e240000001000 */
[----:B0-----:R-:W-:-:S04]  /*0e00*/  FFMA R0, R26, R33, -1 ;  /* 0xbf8000001a007423 */ /* 0x001fc80000000021 */
[----:B------:R-:W-:-:S04]  /*0e10*/  FADD.FTZ R0, -R0, -RZ ;  /* 0x800000ff00007221 */ /* 0x000fc80000010100 */
[----:B------:R-:W-:-:S07]  /*0e20*/  FFMA R33, R33, R0, R33 ;  /* 0x0000000021217223 */ /* 0x000fce0000000021 */
.L_x_27:
[----:B------:R-:W-:Y:S05]  /*0e30*/  BSYNC.RECONVERGENT B3 ;  /* 0x0000000000037941 */ /* 0x000fea0003800200 */
.L_x_25:
[----:B------:R0:W2:Y:S01]  /*0e40*/  LDG.E R0, desc[UR16][R18.64+0x4] ;  /* 0x0000041012007981 */ /* 0x0000a2000c1e1900 */
[----:B------:R-:W-:Y:S01]  /*0e50*/  IADD3 R34, P0, PT, R34, 0x10, RZ ;  /* 0x0000001022227810 */ /* 0x000fe20007f1e0ff */
[----:B------:R-:W-:Y:S01]  /*0e60*/  FMUL R11, R33, 10 ;  /* 0x41200000210b7820 */ /* 0x000fe20000400000 */
[----:B------:R-:W-:Y:S02]  /*0e70*/  IADD3 R8, PT, PT, R8, 0x4, RZ ;  /* 0x0000000408087810 */ /* 0x000fe40007ffe0ff */
[----:B------:R-:W-:Y:S02]  /*0e80*/  IADD3.X R35, PT, PT, RZ, R35, RZ, P0, !PT ;  /* 0x00000023ff237210 */ /* 0x000fe400007fe4ff */
[----:B------:R-:W-:Y:S02]  /*0e90*/  ISETP.NE.AND P0, PT, R8, RZ, PT ;  /* 0x000000ff0800720c */ /* 0x000fe40003f05270 */
[----:B------:R-:W-:Y:S02]  /*0ea0*/  IADD3 R30, P1, PT, R30, 0x10, RZ ;  /* 0x000000101e1e7810 */ /* 0x000fe40007f3e0ff */
[----:B------:R-:W-:-:S02]  /*0eb0*/  IADD3 R20, P2, PT, R20, 0x10, RZ ;  /* 0x0000001014147810 */ /* 0x000fc40007f5e0ff */
[----:B0-----:R-:W-:Y:S02]  /*0ec0*/  IADD3 R18, P3, PT, R18, 0x10, RZ ;  /* 0x0000001012127810 */ /* 0x001fe40007f7e0ff */
[----:B------:R-:W-:Y:S02]  /*0ed0*/  IADD3.X R31, PT, PT, RZ, R31, RZ, P1, !PT ;  /* 0x0000001fff1f7210 */ /* 0x000fe40000ffe4ff */
[----:B------:R-:W-:Y:S02]  /*0ee0*/  IADD3.X R21, PT, PT, RZ, R21, RZ, P2, !PT ;  /* 0x00000015ff157210 */ /* 0x000fe400017fe4ff */
[----:B------:R-:W-:Y:S01]  /*0ef0*/  IADD3.X R19, PT, PT, RZ, R19, RZ, P3, !PT ;  /* 0x00000013ff137210 */ /* 0x000fe20001ffe4ff */
[----:B--2---:R-:W-:-:S04]  /*0f00*/  FMUL R11, R11, R0 ;  /* 0x000000000b0b7220 */ /* 0x004fc80000400000 */
[-C--:B------:R-:W-:Y:S01]  /*0f10*/  FFMA R23, R23, R11.reuse, R16 ;  /* 0x0000000b17177223 */ /* 0x080fe20000000010 */
[-C--:B------:R-:W-:Y:S01]  /*0f20*/  FFMA R10, R7, R11.reuse, R6 ;  /* 0x0000000b070a7223 */ /* 0x080fe20000000006 */
[----:B------:R-:W-:Y:S01]  /*0f30*/  FFMA R11, R5, R11, R22 ;  /* 0x0000000b050b7223 */ /* 0x000fe20000000016 */
[----:B------:R-:W-:Y:S06]  /*0f40*/  @P0 BRA `(.L_x_28) ;  /* 0xfffffff400040947 */ /* 0x000fec000383ffff */
.L_x_3:
[----:B------:R-:W-:Y:S05]  /*0f50*/  BSYNC.RECONVERGENT B2 ;  /* 0x0000000000027941 */ /* 0x000fea0003800200 */
.L_x_2:
[----:B------:R-:W-:-:S13]  /*0f60*/  LOP3.LUT P0, R0, R4, 0x3, RZ, 0xc0, !PT ;  /* 0x0000000304007812 */ /* 0x000fda000780c0ff */
[----:B------:R-:W-:Y:S05]  /*0f70*/  @!P0 BRA `(.L_x_1) ;  /* 0x0000000800808947 */ /* 0x000fea0003800000 */
[----:B------:R-:W-:Y:S01]  /*0f80*/  ISETP.NE.AND P0, PT, R0, 0x1, PT ;  /* 0x000000010000780c */ /* 0x000fe20003f05270 */
[----:B------:R-:W-:-:S12]  /*0f90*/  BSSY.RECONVERGENT B2, `(.L_x_29) ;  /* 0x0000066000027945 */ /* 0x000fd80003800200 */
[----:B------:R-:W-:Y:S05]  /*0fa0*/  @!P0 BRA `(.L_x_30) ;  /* 0x0000000400908947 */ /* 0x000fea0003800000 */
[----:B------:R-:W0:Y:S08]  /*0fb0*/  LDC.64 R30, c[0x0][0x398] ;  /* 0x0000e600ff1e7b82 */ /* 0x000e300000000a00 */
[----:B------:R-:W1:Y:S08]  /*0fc0*/  LDC.64 R34, c[0x0][0x390] ;  /* 0x0000e400ff227b82 */ /* 0x000e700000000a00 */
[----:B------:R-:W2:Y:S01]  /*0fd0*/  LDC.64 R20, c[0x0][0x3a0] ;  /* 0x0000e800ff147b82 */ /* 0x000ea20000000a00 */
[----:B0-----:R-:W-:-:S05]  /*0fe0*/  IMAD.WIDE.U32 R30, R9, 0x4, R30 ;  /* 0x00000004091e7825 */ /* 0x001fca00078e001e */
[----:B------:R-:W3:Y:S01]  /*0ff0*/  LDG.E R0, desc[UR16][R30.64] ;  /* 0x000000101e007981 */ /* 0x000ee2000c1e1900 */
[----:B-1----:R-:W-:-:S05]  /*1000*/  IMAD.WIDE.U32 R34, R9, 0x4, R34 ;  /* 0x0000000409227825 */ /* 0x002fca00078e0022 */
[----:B------:R-:W4:Y:S01]  /*1010*/  LDG.E R5, desc[UR16][R34.64] ;  /* 0x0000001022057981 */ /* 0x000f22000c1e1900 */
[----:B--2---:R-:W-:-:S05]  /*1020*/  IMAD.WIDE.U32 R20, R9, 0x4, R20 ;  /* 0x0000000409147825 */ /* 0x004fca00078e0014 */
[----:B------:R-:W2:Y:S01]  /*1030*/  LDG.E R7, desc[UR16][R20.64] ;  /* 0x0000001014077981 */ /* 0x000ea2000c1e1900 */
[----:B------:R-:W-:Y:S01]  /*1040*/  BSSY.RECONVERGENT B1, `(.L_x_31) ;  /* 0x0000012000017945 */ /* 0x000fe20003800200 */
[----:B---3-5:R-:W-:Y:S01]  /*1050*/  FADD R15, -R13, R0 ;  /* 0x000000000d0f7221 */ /* 0x028fe20000000100 */
[----:B----4-:R-:W-:-:S03]  /*1060*/  FADD R16, -R14, R5 ;  /* 0x000000050e107221 */ /* 0x010fc60000000100 */
[----:B------:R-:W-:-:S04]  /*1070*/  FMUL R5, R15, R15 ;  /* 0x0000000f0f057220 */ /* 0x000fc80000400000 */
[----:B------:R-:W-:Y:S01]  /*1080*/  FFMA R5, R16, R16, R5 ;  /* 0x0000001010057223 */ /* 0x000fe20000000005 */
[----:B--2---:R-:W-:-:S04]  /*1090*/  FADD R8, -R12, R7 ;  /* 0x000000070c087221 */ /* 0x004fc80000000100 */
[----:B------:R-:W-:-:S05]  /*10a0*/  FFMA R2, R8, R8, R5 ;  /* 0x0000000808027223 */ /* 0x000fca0000000005 */
[----:B------:R-:W-:Y:S01]  /*10b0*/  IADD3 R0, PT, PT, R2, -0xd000000, RZ ;  /* 0xf300000002007810 */ /* 0x000fe20007ffe0ff */
[----:B------:R0:W1:Y:S03]  /*10c0*/  MUFU.RSQ R5, R2 ;  /* 0x0000000200057308 */ /* 0x0000660000001400 */
[----:B------:R-:W-:-:S13]  /*10d0*/  ISETP.GT.U32.AND P0, PT, R0, 0x727fffff, PT ;  /* 0x727fffff0000780c */ /* 0x000fda0003f04070 */
[----:B0-----:R-:W-:Y:S05]  /*10e0*/  @!P0 BRA `(.L_x_32) ;  /* 0x00000000000c8947 */ /* 0x001fea0003800000 */
[----:B------:R-:W-:-:S07]  /*10f0*/  MOV R0, 0x1110 ;  /* 0x0000111000007802 */ /* 0x000fce0000000f00 */
[----:B-1----:R-:W-:Y:S05]  /*1100*/  CALL.REL.NOINC `($__internal_1_$__cuda_sm20_sqrt_rn_f32_slowpath) ;  /* 0x0000002800487944 */ /* 0x002fea0003c00000 */
[----:B------:R-:W-:Y:S05]  /*1110*/  BRA `(.L_x_33) ;  /* 0x0000000000107947 */ /* 0x000fea0003800000 */
.L_x_32:
[----:B-1----:R-:W-:Y:S01]  /*1120*/  FMUL.FTZ R26, R2, R5 ;  /* 0x00000005021a7220 */ /* 0x002fe20000410000 */
[----:B------:R-:W-:-:S03]  /*1130*/  FMUL.FTZ R0, R5, 0.5 ;  /* 0x3f00000005007820 */ /* 0x000fc60000410000 */
[----:B------:R-:W-:-:S04]  /*1140*/  FFMA R5, -R26, R26, R2 ;  /* 0x0000001a1a057223 */ /* 0x000fc80000000102 */
[----:B------:R-:W-:-:S07]  /*1150*/  FFMA R26, R5, R0, R26 ;  /* 0x00000000051a7223 */ /* 0x000fce000000001a */
.L_x_33:
[----:B------:R-:W-:Y:S05]  /*1160*/  BSYNC.RECONVERGENT B1 ;  /* 0x0000000000017941 */ /* 0x000fea0003800200 */
.L_x_31:
        /* <DEDUP_REMOVED lines=12> */
.L_x_35:
[----:B------:R-:W0:Y:S02]  /*1230*/  MUFU.RCP R33, R26 ;  /* 0x0000001a00217308 */ /* 0x000e240000001000 */
[----:B0-----:R-:W-:-:S04]  /*1240*/  FFMA R0, R26, R33, -1 ;  /* 0xbf8000001a007423 */ /* 0x001fc80000000021 */
[----:B------:R-:W-:-:S04]  /*1250*/  FADD.FTZ R0, -R0, -RZ ;  /* 0x800000ff00007221 */ /* 0x000fc80000010100 */
[----:B------:R-:W-:-:S07]  /*1260*/  FFMA R33, R33, R0, R33 ;  /* 0x0000000021217223 */ /* 0x000fce0000000021 */
.L_x_36:
[----:B------:R-:W-:Y:S05]  /*1270*/  BSYNC.RECONVERGENT B3 ;  /* 0x0000000000037941 */ /* 0x000fea0003800200 */
.L_x_34:
[----:B------:R-:W2:Y:S01]  /*1280*/  LDG.E R6, desc[UR16][R30.64+0x4] ;  /* 0x000004101e067981 */ /* 0x000ea2000c1e1900 */
[----:B------:R-:W0:Y:S03]  /*1290*/  LDC.64 R18, c[0x0][0x388] ;  /* 0x0000e200ff127b82 */ /* 0x000e260000000a00 */
[----:B------:R-:W3:Y:S04]  /*12a0*/  LDG.E R7, desc[UR16][R34.64+0x4] ;  /* 0x0000041022077981 */ /* 0x000ee8000c1e1900 */
[----:B------:R-:W4:Y:S01]  /*12b0*/  LDG.E R5, desc[UR16][R20.64+0x4] ;  /* 0x0000041014057981 */ /* 0x000f22000c1e1900 */
[----:B0-----:R-:W-:-:S05]  /*12c0*/  IMAD.WIDE.U32 R18, R9, 0x4, R18 ;  /* 0x0000000409127825 */ /* 0x001fca00078e0012 */
[----:B------:R-:W5:Y:S01]  /*12d0*/  LDG.E R0, desc[UR16][R18.64] ;  /* 0x0000001012007981 */ /* 0x000f62000c1e1900 */
[----:B------:R-:W-:Y:S01]  /*12e0*/  FMUL R33, R33, 10 ;  /* 0x4120000021217820 */ /* 0x000fe20000400000 */
[----:B------:R-:W-:Y:S01]  /*12f0*/  BSSY.RECONVERGENT B1, `(.L_x_37) ;  /* 0x0000017000017945 */ /* 0x000fe20003800200 */
[----:B--2---:R-:W-:Y:S01]  /*1300*/  FADD R6, -R13, R6 ;  /* 0x000000060d067221 */ /* 0x004fe20000000100 */
[----:B---3--:R-:W-:-:S03]  /*1310*/  FADD R7, -R14, R7 ;  /* 0x000000070e077221 */ /* 0x008fc60000000100 */
[----:B------:R-:W-:Y:S01]  /*1320*/  FMUL R2, R6, R6 ;  /* 0x0000000606027220 */ /* 0x000fe20000400000 */
[----:B----4-:R-:W-:-:S03]  /*1330*/  FADD R5, -R12, R5 ;  /* 0x000000050c057221 */ /* 0x010fc60000000100 */
[----:B------:R-:W-:-:S04]  /*1340*/  FFMA R2, R7, R7, R2 ;  /* 0x0000000707027223 */ /* 0x000fc80000000002 */
[----:B------:R-:W-:-:S05]  /*1350*/  FFMA R17, R5, R5, R2 ;  /* 0x0000000505117223 */ /* 0x000fca0000000002 */
[----:B------:R-:W-:Y:S01]  /*1360*/  IADD3 R2, PT, PT, R17, -0xd000000, RZ ;  /* 0xf300000011027810 */ /* 0x000fe20007ffe0ff */
[----:B------:R0:W1:Y:S03]  /*1370*/  MUFU.RSQ R20, R17 ;  /* 0x0000001100147308 */ /* 0x0000660000001400 */
[----:B------:R-:W-:Y:S01]  /*1380*/  ISETP.GT.U32.AND P0, PT, R2, 0x727fffff, PT ;  /* 0x727fffff0200780c */ /* 0x000fe20003f04070 */
[----:B-----5:R-:W-:-:S04]  /*1390*/  FMUL R0, R33, R0 ;  /* 0x0000000021007220 */ /* 0x020fc80000400000 */
[-C--:B------:R-:W-:Y:S01]  /*13a0*/  FFMA R16, R16, R0.reuse, R23 ;  /* 0x0000000010107223 */ /* 0x080fe20000000017 */
[-C--:B------:R-:W-:Y:S01]  /*13b0*/  FFMA R15, R15, R0.reuse, R10 ;  /* 0x000000000f0f7223 */ /* 0x080fe2000000000a */
[----:B------:R-:W-:-:S06]  /*13c0*/  FFMA R8, R8, R0, R11 ;  /* 0x0000000008087223 */ /* 0x000fcc000000000b */
[----:B01----:R-:W-:Y:S05]  /*13d0*/  @!P0 BRA `(.L_x_38) ;  /* 0x0000000000108947 */ /* 0x003fea0003800000 */
[----:B------:R-:W-:Y:S02]  /*13e0*/  MOV R2, R17 ;  /* 0x0000001100027202 */ /* 0x000fe40000000f00 */
[----:B------:R-:W-:-:S07]  /*13f0*/  MOV R0, 0x1410 ;  /* 0x0000141000007802 */ /* 0x000fce0000000f00 */
[----:B------:R-:W-:Y:S05]  /*1400*/  CALL.REL.NOINC `($__internal_1_$__cuda_sm20_sqrt_rn_f32_slowpath) ;  /* 0x0000002400887944 */ /* 0x000fea0003c00000 */
[----:B------:R-:W-:Y:S05]  /*1410*/  BRA `(.L_x_39) ;  /* 0x0000000000107947 */ /* 0x000fea0003800000 */
.L_x_38:
[----:B------:R-:W-:Y:S01]  /*1420*/  FMUL.FTZ R26, R17, R20 ;  /* 0x00000014111a7220 */ /* 0x000fe20000410000 */
[----:B------:R-:W-:-:S03]  /*1430*/  FMUL.FTZ R0, R20, 0.5 ;  /* 0x3f00000014007820 */ /* 0x000fc60000410000 */
[----:B------:R-:W-:-:S04]  /*1440*/  FFMA R11, -R26, R26, R17 ;  /* 0x0000001a1a0b7223 */ /* 0x000fc80000000111 */
[----:B------:R-:W-:-:S07]  /*1450*/  FFMA R26, R11, R0, R26 ;  /* 0x000000000b1a7223 */ /* 0x000fce000000001a */
.L_x_39:
[----:B------:R-:W-:Y:S05]  /*1460*/  BSYNC.RECONVERGENT B1 ;  /* 0x0000000000017941 */ /* 0x000fea0003800200 */
.L_x_37:
        /* <DEDUP_REMOVED lines=12> */
.L_x_41:
[----:B------:R-:W0:Y:S02]  /*1530*/  MUFU.RCP R33, R26 ;  /* 0x0000001a00217308 */ /* 0x000e240000001000 */
[----:B0-----:R-:W-:-:S04]  /*1540*/  FFMA R0, R26, R33, -1 ;  /* 0xbf8000001a007423 */ /* 0x001fc80000000021 */
[----:B------:R-:W-:-:S04]  /*1550*/  FADD.FTZ R0, -R0, -RZ ;  /* 0x800000ff00007221 */ /* 0x000fc80000010100 */
[----:B------:R-:W-:-:S07]  /*1560*/  FFMA R33, R33, R0, R33 ;  /* 0x0000000021217223 */ /* 0x000fce0000000021 */
.L_x_42:
[----:B------:R-:W-:Y:S05]  /*1570*/  BSYNC.RECONVERGENT B3 ;  /* 0x0000000000037941 */ /* 0x000fea0003800200 */
.L_x_40:
[----:B------:R-:W2:Y:S01]  /*1580*/  LDG.E R18, desc[UR16][R18.64+0x4] ;  /* 0x0000041012127981 */ /* 0x000ea2000c1e1900 */
[----:B------:R-:W-:Y:S01]  /*1590*/  FMUL R33, R33, 10 ;  /* 0x4120000021217820 */ /* 0x000fe20000400000 */
[----:B------:R-:W-:-:S03]  /*15a0*/  IADD3 R9, PT, PT, R9, 0x2, RZ ;  /* 0x0000000209097810 */ /* 0x000fc60007ffe0ff */
[----:B--2---:R-:W-:-:S04]  /*15b0*/  FMUL R33, R33, R18 ;  /* 0x0000001221217220 */ /* 0x004fc80000400000 */
[-C--:B------:R-:W-:Y:S01]  /*15c0*/  FFMA R23, R7, R33.reuse, R16 ;  /* 0x0000002107177223 */ /* 0x080fe20000000010 */
[-C--:B------:R-:W-:Y:S01]  /*15d0*/  FFMA R10, R6, R33.reuse, R15 ;  /* 0x00000021060a7223 */ /* 0x080fe2000000000f */
[----:B------:R-:W-:-:S07]  /*15e0*/  FFMA R11, R5, R33, R8 ;  /* 0x00000021050b7223 */ /* 0x000fce0000000008 */
.L_x_30:
[----:B------:R-:W-:Y:S05]  /*15f0*/  BSYNC.RECONVERGENT B2 ;  /* 0x0000000000027941 */ /* 0x000fea0003800200 */
.L_x_29:
[----:B------:R-:W-:-:S04]  /*1600*/  LOP3.LUT R0, R4, 0x1, RZ, 0xc0, !PT ;  /* 0x0000000104007812 */ /* 0x000fc800078ec0ff */
[----:B------:R-:W-:-:S13]  /*1610*/  ISETP.NE.U32.AND P0, PT, R0, 0x1, PT ;  /* 0x000000010000780c */ /* 0x000fda0003f05070 */
[----:B------:R-:W-:Y:S05]  /*1620*/  @P0 BRA `(.L_x_1) ;  /* 0x0000000000d40947 */ /* 0x000fea0003800000 */
[----:B------:R-:W0:Y:S08]  /*1630*/  LDC.64 R18, c[0x0][0x398] ;  /* 0x0000e600ff127b82 */ /* 0x000e300000000a00 */
[----:B------:R-:W1:Y:S08]  /*1640*/  LDC.64 R16, c[0x0][0x390] ;  /* 0x0000e400ff107b82 */ /* 0x000e700000000a00 */
[----:B------:R-:W2:Y:S01]  /*1650*/  LDC.64 R6, c[0x0][0x3a0] ;  /* 0x0000e800ff067b82 */ /* 0x000ea20000000a00 */
[----:B0-----:R-:W-:-:S06]  /*1660*/  IMAD.WIDE.U32 R18, R9, 0x4, R18 ;  /* 0x0000000409127825 */ /* 0x001fcc00078e0012 */
[----:B------:R-:W3:Y:S01]  /*1670*/  LDG.E R18, desc[UR16][R18.64] ;  /* 0x0000001012127981 */ /* 0x000ee2000c1e1900 */
[----:B-1----:R-:W-:-:S06]  /*1680*/  IMAD.WIDE.U32 R16, R9, 0x4, R16 ;  /* 0x0000000409107825 */ /* 0x002fcc00078e0010 */
[----:B------:R-:W4:Y:S01]  /*1690*/  LDG.E R17, desc[UR16][R16.64] ;  /* 0x0000001010117981 */ /* 0x000f22000c1e1900 */
[----:B--2---:R-:W-:-:S06]  /*16a0*/  IMAD.WIDE.U32 R6, R9, 0x4, R6 ;  /* 0x0000000409067825 */ /* 0x004fcc00078e0006 */
[----:B------:R-:W2:Y:S01]  /*16b0*/  LDG.E R7, desc[UR16][R6.64] ;  /* 0x0000001006077981 */ /* 0x000ea2000c1e1900 */
[----:B------:R-:W-:Y:S01]  /*16c0*/  BSSY.RECONVERGENT B1, `(.L_x_43) ;  /* 0x0000012000017945 */ /* 0x000fe20003800200 */
[----:B---3-5:R-:W-:-:S04]  /*16d0*/  FADD R13, -R13, R18 ;  /* 0x000000120d0d7221 */ /* 0x028fc80000000100 */
[----:B------:R-:W-:Y:S01]  /*16e0*/  FMUL R5, R13, R13 ;  /* 0x0000000d0d057220 */ /* 0x000fe20000400000 */
[----:B----4-:R-:W-:-:S04]  /*16f0*/  FADD R14, -R14, R17 ;  /* 0x000000110e0e7221 */ /* 0x010fc80000000100 */
        /* <DEDUP_REMOVED lines=10> */
.L_x_44:
[----:B-1----:R-:W-:Y:S01]  /*17a0*/  FMUL.FTZ R26, R2, R5 ;  /* 0x00000005021a7220 */ /* 0x002fe20000410000 */
[----:B------:R-:W-:-:S03]  /*17b0*/  FMUL.FTZ R0, R5, 0.5 ;  /* 0x3f00000005007820 */ /* 0x000fc60000410000 */
[----:B------:R-:W-:-:S04]  /*17c0*/  FFMA R5, -R26, R26, R2 ;  /* 0x0000001a1a057223 */ /* 0x000fc80000000102 */
[----:B------:R-:W-:-:S07]  /*17d0*/  FFMA R26, R5, R0, R26 ;  /* 0x00000000051a7223 */ /* 0x000fce000000001a */
.L_x_45:
[----:B------:R-:W-:Y:S05]  /*17e0*/  BSYNC.RECONVERGENT B1 ;  /* 0x0000000000017941 */ /* 0x000fea0003800200 */
.L_x_43:
        /* <DEDUP_REMOVED lines=12> */
.L_x_47:
[----:B------:R-:W0:Y:S02]  /*18b0*/  MUFU.RCP R33, R26 ;  /* 0x0000001a00217308 */ /* 0x000e240000001000 */
[----:B0-----:R-:W-:-:S04]  /*18c0*/  FFMA R0, R26, R33, -1 ;  /* 0xbf8000001a007423 */ /* 0x001fc80000000021 */
[----:B------:R-:W-:-:S04]  /*18d0*/  FADD.FTZ R0, -R0, -RZ ;  /* 0x800000ff00007221 */ /* 0x000fc80000010100 */
[----:B------:R-:W-:-:S07]  /*18e0*/  FFMA R33, R33, R0, R33 ;  /* 0x0000000021217223 */ /* 0x000fce0000000021 */
.L_x_48:
[----:B------:R-:W-:Y:S05]  /*18f0*/  BSYNC.RECONVERGENT B2 ;  /* 0x0000000000027941 */ /* 0x000fea0003800200 */
.L_x_46:
[----:B------:R-:W0:Y:S02]  /*1900*/  LDC.64 R6, c[0x0][0x388] ;  /* 0x0000e200ff067b82 */ /* 0x000e240000000a00 */
[----:B0-----:R-:W-:-:S06]  /*1910*/  IMAD.WIDE.U32 R6, R9, 0x4, R6 ;  /* 0x0000000409067825 */ /* 0x001fcc00078e0006 */
[----:B------:R-:W2:Y:S01]  /*1920*/  LDG.E R6, desc[UR16][R6.64] ;  /* 0x0000001006067981 */ /* 0x000ea2000c1e1900 */
[----:B------:R-:W-:-:S04]  /*1930*/  FMUL R33, R33, 10 ;  /* 0x4120000021217820 */ /* 0x000fc80000400000 */
[----:B--2---:R-:W-:-:S04]  /*1940*/  FMUL R33, R33, R6 ;  /* 0x0000000621217220 */ /* 0x004fc80000400000 */
[-C--:B------:R-:W-:Y:S01]  /*1950*/  FFMA R23, R14, R33.reuse, R23 ;  /* 0x000000210e177223 */ /* 0x080fe20000000017 */
[-C--:B------:R-:W-:Y:S01]  /*1960*/  FFMA R10, R13, R33.reuse, R10 ;  /* 0x000000210d0a7223 */ /* 0x080fe2000000000a */
[----:B------:R-:W-:-:S07]  /*1970*/  FFMA R11, R12, R33, R11 ;  /* 0x000000210c0b7223 */ /* 0x000fce000000000b */
.L_x_1:
[----:B0-----:R-:W-:Y:S05]  /*1980*/  BSYNC.RECONVERGENT B0 ;  /* 0x0000000000007941 */ /* 0x001fea0003800200 */
.L_x_0:
[----:B------:R-:W0:Y:S01]  /*1990*/  LDCU UR4, c[0x0][0x380] ;  /* 0x00007000ff0477ac */ /* 0x000e220008000800 */
[----:B------:R-:W-:Y:S01]  /*19a0*/  BSSY.RECONVERGENT B0, `(.L_x_49) ;  /* 0x0000043000007945 */ /* 0x000fe20003800200 */
[----:B0-----:R-:W-:-:S13]  /*19b0*/  ISETP.GE.AND P0, PT, R4, UR4, PT ;  /* 0x0000000404007c0c */ /* 0x001fda000bf06270 */
[----:B------:R-:W-:Y:S05]  /*19c0*/  @P0 BRA `(.L_x_50) ;  /* 0x0000000400000947 */ /* 0x000fea0003800000 */
[----:B------:R-:W-:Y:S01]  /*19d0*/  ISETP.NE.AND P0, PT, R3, R4, PT ;  /* 0x000000040300720c */ /* 0x000fe20003f05270 */
[----:B------:R-:W-:-:S12]  /*19e0*/  BSSY.RECONVERGENT B2, `(.L_x_51) ;  /* 0x000003d000027945 */ /* 0x000fd80003800200 */
[----:B------:R-:W-:Y:S05]  /*19f0*/  @!P0 BRA `(.L_x_52) ;  /* 0x0000000000ec8947 */ /* 0x000fea0003800000 */
[----:B------:R-:W0:Y:S08]  /*1a00*/  LDC.64 R18, c[0x0][0x398] ;  /* 0x0000e600ff127b82 */ /* 0x000e300000000a00 */
[----:B-----5:R-:W1:Y:S08]  /*1a10*/  LDC.64 R14, c[0x0][0x390] ;  /* 0x0000e400ff0e7b82 */ /* 0x020e700000000a00 */
[----:B------:R-:W2:Y:S01]  /*1a20*/  LDC.64 R6, c[0x0][0x3a0] ;  /* 0x0000e800ff067b82 */ /* 0x000ea20000000a00 */
[----:B0-----:R-:W-:-:S04]  /*1a30*/  IMAD.WIDE.U32 R16, R4, 0x4, R18 ;  /* 0x0000000404107825 */ /* 0x001fc800078e0012 */
[C---:B------:R-:W-:Y:S01]  /*1a40*/  IMAD.WIDE R18, R3.reuse, 0x4, R18 ;  /* 0x0000000403127825 */ /* 0x040fe200078e0212 */
[----:B------:R-:W3:Y:S03]  /*1a50*/  LDG.E R5, desc[UR16][R16.64] ;  /* 0x0000001010057981 */ /* 0x000ee6000c1e1900 */
[--C-:B-1----:R-:W-:Y:S02]  /*1a60*/  IMAD.WIDE.U32 R12, R4, 0x4, R14.reuse ;  /* 0x00000004040c7825 */ /* 0x102fe400078e000e */
[----:B------:R-:W3:Y:S02]  /*1a70*/  LDG.E R18, desc[UR16][R18.64] ;  /* 0x0000001012127981 */ /* 0x000ee4000c1e1900 */
[C---:B------:R-:W-:Y:S02]  /*1a80*/  IMAD.WIDE R14, R3.reuse, 0x4, R14 ;  /* 0x00000004030e7825 */ /* 0x040fe400078e020e */
[----:B------:R-:W4:Y:S02]  /*1a90*/  LDG.E R8, desc[UR16][R12.64] ;  /* 0x000000100c087981 */ /* 0x000f24000c1e1900 */
[----:B--2---:R-:W-:-:S02]  /*1aa0*/  IMAD.WIDE R24, R3, 0x4, R6 ;  /* 0x0000000403187825 */ /* 0x004fc400078e0206 */
[----:B------:R-:W4:Y:S02]  /*1ab0*/  LDG.E R15, desc[UR16][R14.64] ;  /* 0x000000100e0f7981 */ /* 0x000f24000c1e1900 */
[----:B------:R-:W-:Y:S02]  /*1ac0*/  IMAD.WIDE.U32 R20, R4, 0x4, R6 ;  /* 0x0000000404147825 */ /* 0x000fe400078e0006 */
[----:B------:R-:W2:Y:S04]  /*1ad0*/  LDG.E R25, desc[UR16][R24.64] ;  /* 0x0000001018197981 */ /* 0x000ea8000c1e1900 */
[----:B------:R-:W2:Y:S01]  /*1ae0*/  LDG.E R6, desc[UR16][R20.64] ;  /* 0x0000001014067981 */ /* 0x000ea2000c1e1900 */
[----:B------:R-:W-:Y:S01]  /*1af0*/  BSSY.RECONVERGENT B1, `(.L_x_53) ;  /* 0x0000012000017945 */ /* 0x000fe20003800200 */
[----:B---3--:R-:W-:-:S04]  /*1b00*/  FADD R5, R5, -R18 ;  /* 0x8000001205057221 */ /* 0x008fc80000000000 */
[----:B------:R-:W-:Y:S01]  /*1b10*/  FMUL R7, R5, R5 ;  /* 0x0000000505077220 */ /* 0x000fe20000400000 */
[----:B----4-:R-:W-:-:S04]  /*1b20*/  FADD R8, R8, -R15 ;  /* 0x8000000f08087221 */ /* 0x010fc80000000000 */
[----:B------:R-:W-:Y:S01]  /*1b30*/  FFMA R7, R8, R8, R7 ;  /* 0x0000000808077223 */ /* 0x000fe20000000007 */
[----:B--2---:R-:W-:-:S04]  /*1b40*/  FADD R6, R6, -R25 ;  /* 0x8000001906067221 */ /* 0x004fc80000000000 */
        /* <DEDUP_REMOVED lines=8> */
.L_x_54:
[----:B-1----:R-:W-:Y:S01]  /*1bd0*/  FMUL.FTZ R26, R2, R7 ;  /* 0x00000007021a7220 */ /* 0x002fe20000410000 */
[----:B------:R-:W-:-:S03]  /*1be0*/  FMUL.FTZ R0, R7, 0.5 ;  /* 0x3f00000007007820 */ /* 0x000fc60000410000 */
[----:B------:R-:W-:-:S04]  /*1bf0*/  FFMA R7, -R26, R26, R2 ;  /* 0x0000001a1a077223 */ /* 0x000fc80000000102 */
[----:B------:R-:W-:-:S07]  /*1c00*/  FFMA R26, R7, R0, R26 ;  /* 0x00000000071a7223 */ /* 0x000fce000000001a */
.L_x_55:
[----:B------:R-:W-:Y:S05]  /*1c10*/  BSYNC.RECONVERGENT B1 ;  /* 0x0000000000017941 */ /* 0x000fea0003800200 */
.L_x_53:
        /* <DEDUP_REMOVED lines=12> */
.L_x_57:
[----:B------:R-:W0:Y:S02]  /*1ce0*/  MUFU.RCP R33, R26 ;  /* 0x0000001a00217308 */ /* 0x000e240000001000 */
[----:B0-----:R-:W-:-:S04]  /*1cf0*/  FFMA R0, R26, R33, -1 ;  /* 0xbf8000001a007423 */ /* 0x001fc80000000021 */
[----:B------:R-:W-:-:S04]  /*1d00*/  FADD.FTZ R0, -R0, -RZ ;  /* 0x800000ff00007221 */ /* 0x000fc80000010100 */
[----:B------:R-:W-:-:S07]  /*1d10*/  FFMA R33, R33, R0, R33 ;  /* 0x0000000021217223 */ /* 0x000fce0000000021 */
.L_x_58:
[----:B------:R-:W-:Y:S05]  /*1d20*/  BSYNC.RECONVERGENT B3 ;  /* 0x0000000000037941 */ /* 0x000fea0003800200 */
.L_x_56:
        /* <DEDUP_REMOVED lines=8> */
.L_x_52:
[----:B------:R-:W-:Y:S05]  /*1db0*/  BSYNC.RECONVERGENT B2 ;  /* 0x0000000000027941 */ /* 0x000fea0003800200 */
.L_x_51:
[----:B------:R-:W-:-:S07]  /*1dc0*/  IADD3 R4, PT, PT, R4, 0x1, RZ ;  /* 0x0000000104047810 */ /* 0x000fce0007ffe0ff */
.L_x_50:
[----:B------:R-:W-:Y:S05]  /*1dd0*/  BSYNC.RECONVERGENT B0 ;  /* 0x0000000000007941 */ /* 0x000fea0003800200 */
.L_x_49:
[----:B------:R-:W0:Y:S01]  /*1de0*/  LDCU UR4, c[0x0][0x380] ;  /* 0x00007000ff0477ac */ /* 0x000e220008000800 */
[----:B------:R-:W-:Y:S01]  /*1df0*/  BSSY.RECONVERGENT B0, `(.L_x_59) ;  /* 0x0000184000007945 */ /* 0x000fe20003800200 */
[----:B0-----:R-:W-:-:S13]  /*1e00*/  ISETP.GE.AND P0, PT, R4, UR4, PT ;  /* 0x0000000404007c0c */ /* 0x001fda000bf06270 */
[----:B------:R-:W-:Y:S05]  /*1e10*/  @P0 BRA `(.L_x_60) ;  /* 0x0000001800040947 */ /* 0x000fea0003800000 */
[----:B------:R-:W0:Y:S08]  /*1e20*/  LDC.64 R6, c[0x0][0x390] ;  /* 0x0000e400ff067b82 */ /* 0x000e300000000a00 */
[----:B------:R-:W1:Y:S08]  /*1e30*/  LDC.64 R8, c[0x0][0x398] ;  /* 0x0000e600ff087b82 */ /* 0x000e700000000a00 */
[----:B------:R-:W2:Y:S01]  /*1e40*/  LDC.64 R16, c[0x0][0x3a0] ;  /* 0x0000e800ff107b82 */ /* 0x000ea20000000a00 */
[----:B0----5:R-:W-:-:S05]  /*1e50*/  IMAD.WIDE R12, R3, 0x4, R6 ;  /* 0x00000004030c7825 */ /* 0x021fca00078e0206 */
[----:B------:R0:W5:Y:S01]  /*1e60*/  LDG.E R5, desc[UR16][R12.64] ;  /* 0x000000100c057981 */ /* 0x000162000c1e1900 */
[----:B-1----:R-:W-:-:S05]  /*1e70*/  IMAD.WIDE R14, R3, 0x4, R8 ;  /* 0x00000004030e7825 */ /* 0x002fca00078e0208 */
[----:B------:R0:W5:Y:S01]  /*1e80*/  LDG.E R6, desc[UR16][R14.64] ;  /* 0x000000100e067981 */ /* 0x000162000c1e1900 */
[----:B--2---:R-:W-:-:S05]  /*1e90*/  IMAD.WIDE R16, R3, 0x4, R16 ;  /* 0x0000000403107825 */ /* 0x004fca00078e0210 */
[----:B------:R0:W5:Y:S01]  /*1ea0*/  LDG.E R7, desc[UR16][R16.64] ;  /* 0x0000001010077981 */ /* 0x000162000c1e1900 */
[----:B------:R-:W-:-:S04]  /*1eb0*/  IADD3 R0, PT, PT, R4, -UR4, RZ ;  /* 0x8000000404007c10 */ /* 0x000fc8000fffe0ff */
[----:B------:R-:W-:Y:S01]  /*1ec0*/  ISETP.GT.U32.AND P0, PT, R0, -0x4, PT ;  /* 0xfffffffc0000780c */ /* 0x000fe20003f04070 */
[----:B------:R-:W-:Y:S01]  /*1ed0*/  BSSY.RECONVERGENT B2, `(.L_x_61) ;  /* 0x00000d3000027945 */ /* 0x000fe20003800200 */
[----:B------:R-:W-:-:S11]  /*1ee0*/  IADD3 R8, PT, PT, -R4, UR4, RZ ;  /* 0x0000000404087c10 */ /* 0x000fd6000fffe1ff */
[----:B0-----:R-:W-:Y:S05]  /*1ef0*/  @P0 BRA `(.L_x_62) ;  /* 0x0000000c00400947 */ /* 0x001fea0003800000 */
[----:B------:R-:W0:Y:S01]  /*1f00*/  LDCU.64 UR6, c[0x0][0x388] ;  /* 0x00007100ff0677ac */ /* 0x000e220008000a00 */
[----:B------:R-:W-:Y:S01]  /*1f10*/  HFMA2 R14, -RZ, RZ, 0, 4.76837158203125e-07 ;  /* 0x00000008ff0e7431 */ /* 0x000fe200000001ff */
[----:B------:R-:W-:Y:S01]  /*1f20*/  MOV R15, 0x0 ;  /* 0x00000000000f7802 */ /* 0x000fe20000000f00 */
[----:B------:R-:W1:Y:S01]  /*1f30*/  LDCU.128 UR8, c[0x0][0x390] ;  /* 0x00007200ff0877ac */ /* 0x000e620008000c00 */
[----:B------:R-:W-:Y:S01]  /*1f40*/  LOP3.LUT R9, R8, 0xfffffffc, RZ, 0xc0, !PT ;  /* 0xfffffffc08097812 */ /* 0x000fe200078ec0ff */
[----:B------:R-:W2:Y:S03]  /*1f50*/  LDCU.64 UR12, c[0x0][0x3a0] ;  /* 0x00007400ff0c77ac */ /* 0x000ea60008000a00 */
[----:B------:R-:W-:Y:S01]  /*1f60*/  IADD3 R9, PT, PT, -R9, RZ, RZ ;  /* 0x000000ff09097210 */ /* 0x000fe20007ffe1ff */
[----:B------:R-:W-:-:S03]  /*1f70*/  IMAD.WIDE.U32 R14, R4, 0x4, R14 ;  /* 0x00000004040e7825 */ /* 0x000fc600078e000e */
[C---:B0-----:R-:W-:Y:S02]  /*1f80*/  IADD3 R12, P2, PT, R14.reuse, UR6, RZ ;  /* 0x000000060e0c7c10 */ /* 0x041fe4000ff5e0ff */
[C---:B-1----:R-:W-:Y:S02]  /*1f90*/  IADD3 R30, P0, PT, R14.reuse, UR8, RZ ;  /* 0x000000080e1e7c10 */ /* 0x042fe4000ff1e0ff */
[C---:B------:R-:W-:Y:S02]  /*1fa0*/  IADD3 R16, P1, PT, R14.reuse, UR10, RZ ;  /* 0x0000000a0e107c10 */ /* 0x040fe4000ff3e0ff */
[----:B--2---:R-:W-:Y:S02]  /*1fb0*/  IADD3 R14, P3, PT, R14, UR12, RZ ;  /* 0x0000000c0e0e7c10 */ /* 0x004fe4000ff7e0ff */
[C---:B------:R-:W-:Y:S02]  /*1fc0*/  IADD3.X R31, PT, PT, R15.reuse, UR9, RZ, P0, !PT ;  /* 0x000000090f1f7c10 */ /* 0x040fe400087fe4ff */
[----:B------:R-:W-:-:S02]  /*1fd0*/  IADD3.X R17, PT, PT, R15, UR11, RZ, P1, !PT ;  /* 0x0000000b0f117c10 */ /* 0x000fc40008ffe4ff */
[C---:B------:R-:W-:Y:S02]  /*1fe0*/  IADD3.X R13, PT, PT, R15.reuse, UR7, RZ, P2, !PT ;  /* 0x000000070f0d7c10 */ /* 0x040fe400097fe4ff */
[----:B------:R-:W-:-:S07]  /*1ff0*/  IADD3.X R15, PT, PT, R15, UR13, RZ, P3, !PT ;  /* 0x0000000d0f0f7c10 */ /* 0x000fce0009ffe4ff */
.L_x_87:
        /* <DEDUP_REMOVED lines=17> */
.L_x_64:
[----:B------:R-:W-:Y:S01]  /*2110*/  FMUL.FTZ R26, R2, R19 ;  /* 0x00000013021a7220 */ /* 0x000fe20000410000 */
[----:B------:R-:W-:-:S03]  /*2120*/  FMUL.FTZ R0, R19, 0.5 ;  /* 0x3f00000013007820 */ /* 0x000fc60000410000 */
[----:B------:R-:W-:-:S04]  /*2130*/  FFMA R19, -R26, R26, R2 ;  /* 0x0000001a1a137223 */ /* 0x000fc80000000102 */
[----:B------:R-:W-:-:S07]  /*2140*/  FFMA R26, R19, R0, R26 ;  /* 0x00000000131a7223 */ /* 0x000fce000000001a */
.L_x_65:
[----:B------:R-:W-:Y:S05]  /*2150*/  BSYNC.RECONVERGENT B1 ;  /* 0x0000000000017941 */ /* 0x000fea0003800200 */
.L_x_63:
        /* <DEDUP_REMOVED lines=12> */
.L_x_67:
[----:B------:R-:W0:Y:S02]  /*2220*/  MUFU.RCP R33, R26 ;  /* 0x0000001a00217308 */ /* 0x000e240000001000 */
[----:B0-----:R-:W-:-:S04]  /*2230*/  FFMA R0, R26, R33, -1 ;  /* 0xbf8000001a007423 */ /* 0x001fc80000000021 */
[----:B------:R-:W-:-:S04]  /*2240*/  FADD.FTZ R0, -R0, -RZ ;  /* 0x800000ff00007221 */ /* 0x000fc80000010100 */
[----:B------:R-:W-:-:S07]  /*2250*/  FFMA R33, R33, R0, R33 ;  /* 0x0000000021217223 */ /* 0x000fce0000000021 */
.L_x_68:
[----:B------:R-:W-:Y:S05]  /*2260*/  BSYNC.RECONVERGENT B3 ;  /* 0x0000000000037941 */ /* 0x000fea0003800200 */
.L_x_66:
[----:B------:R-:W2:Y:S04]  /*2270*/  LDG.E R19, desc[UR16][R16.64+-0x4] ;  /* 0xfffffc1010137981 */ /* 0x000ea8000c1e1900 */
[----:B------:R-:W3:Y:S04]  /*2280*/  LDG.E R20, desc[UR16][R30.64+-0x4] ;  /* 0xfffffc101e147981 */ /* 0x000ee8000c1e1900 */
[----:B------:R-:W4:Y:S04]  /*2290*/  LDG.E R21, desc[UR16][R12.64+-0x8] ;  /* 0xfffff8100c157981 */ /* 0x000f28000c1e1900 */
[----:B------:R-:W5:Y:S01]  /*22a0*/  LDG.E R2, desc[UR16][R14.64+-0x4] ;  /* 0xfffffc100e027981 */ /* 0x000f62000c1e1900 */
[----:B------:R-:W-:Y:S01]  /*22b0*/  FMUL R0, R33, 10 ;  /* 0x4120000021007820 */ /* 0x000fe20000400000 */
[----:B------:R-:W-:Y:S01]  /*22c0*/  BSSY.RECONVERGENT B1, `(.L_x_69) ;  /* 0x0000016000017945 */ /* 0x000fe20003800200 */
[----:B--2---:R-:W-:Y:S01]  /*22d0*/  FADD R19, -R6, R19 ;  /* 0x0000001306137221 */ /* 0x004fe20000000100 */
[----:B---3--:R-:W-:-:S03]  /*22e0*/  FADD R20, -R5, R20 ;  /* 0x0000001405147221 */ /* 0x008fc60000000100 */
[----:B------:R-:W-:Y:S01]  /*22f0*/  FMUL R25, R19, R19 ;  /* 0x0000001313197220 */ /* 0x000fe20000400000 */
[----:B----4-:R-:W-:Y:S01]  /*2300*/  FMUL R0, R0, R21 ;  /* 0x0000001500007220 */ /* 0x010fe20000400000 */
[----:B-----5:R-:W-:Y:S02]  /*2310*/  FADD R21, -R7, R2 ;  /* 0x0000000207157221 */ /* 0x020fe40000000100 */
[----:B------:R-:W-:-:S04]  /*2320*/  FFMA R2, R20, R20, R25 ;  /* 0x0000001414027223 */ /* 0x000fc80000000019 */
[----:B------:R-:W-:Y:S01]  /*2330*/  FFMA R2, R21, R21, R2 ;  /* 0x0000001515027223 */ /* 0x000fe20000000002 */
[----:B------:R-:W-:-:S04]  /*2340*/  FFMA R23, R18, R0, R23 ;  /* 0x0000000012177223 */ /* 0x000fc80000000017 */
[----:B------:R-:W-:Y:S01]  /*2350*/  IADD3 R18, PT, PT, R2, -0xd000000, RZ ;  /* 0xf300000002127810 */ /* 0x000fe20007ffe0ff */
[----:B------:R0:W1:Y:S03]  /*2360*/  MUFU.RSQ R25, R2 ;  /* 0x0000000200197308 */ /* 0x0000660000001400 */
[----:B------:R-:W-:Y:S01]  /*2370*/  ISETP.GT.U32.AND P0, PT, R18, 0x727fffff, PT ;  /* 0x727fffff1200780c */ /* 0x000fe20003f04070 */
[-C--:B------:R-:W-:Y:S01]  /*2380*/  FFMA R24, R35, R0.reuse, R10 ;  /* 0x0000000023187223 */ /* 0x080fe2000000000a */
[----:B------:R-:W-:-:S11]  /*2390*/  FFMA R22, R22, R0, R11 ;  /* 0x0000000016167223 */ /* 0x000fd6000000000b */
[----:B0-----:R-:W-:Y:S05]  /*23a0*/  @!P0 BRA `(.L_x_70) ;  /* 0x00000000000c8947 */ /* 0x001fea0003800000 */
[----:B------:R-:W-:-:S07]  /*23b0*/  MOV R0, 0x23d0 ;  /* 0x000023d000007802 */ /* 0x000fce0000000f00 */
[----:B-1----:R-:W-:Y:S05]  /*23c0*/  CALL.REL.NOINC `($__internal_1_$__cuda_sm20_sqrt_rn_f32_slowpath) ;  /* 0x0000001400987944 */ /* 0x002fea0003c00000 */
[----:B------:R-:W-:Y:S05]  /*23d0*/  BRA `(.L_x_71) ;  /* 0x0000000000107947 */ /* 0x000fea0003800000 */
.L_x_70:
[----:B-1----:R-:W-:Y:S01]  /*23e0*/  FMUL.FTZ R11, R2, R25 ;  /* 0x00000019020b7220 */ /* 0x002fe20000410000 */
[----:B------:R-:W-:-:S03]  /*23f0*/  FMUL.FTZ R26, R25, 0.5 ;  /* 0x3f000000191a7820 */ /* 0x000fc60000410000 */
[----:B------:R-:W-:-:S04]  /*2400*/  FFMA R2, -R11, R11, R2 ;  /* 0x0000000b0b027223 */ /* 0x000fc80000000102 */
[----:B------:R-:W-:-:S07]  /*2410*/  FFMA R26, R2, R26, R11 ;  /* 0x0000001a021a7223 */ /* 0x000fce000000000b */
.L_x_71:
[----:B------:R-:W-:Y:S05]  /*2420*/  BSYNC.RECONVERGENT B1 ;  /* 0x0000000000017941 */ /* 0x000fea0003800200 */
.L_x_69:
        /* <DEDUP_REMOVED lines=12> */
.L_x_73:
[----:B------:R-:W0:Y:S02]  /*24f0*/  MUFU.RCP R33, R26 ;  /* 0x0000001a00217308 */ /* 0x000e240000001000 */
[----:B0-----:R-:W-:-:S04]  /*2500*/  FFMA R0, R26, R33, -1 ;  /* 0xbf8000001a007423 */ /* 0x001fc80000000021 */
[----:B------:R-:W-:-:S04]  /*2510*/  FADD.FTZ R0, -R0, -RZ ;  /* 0x800000ff00007221 */ /* 0x000fc80000010100 */
[----:B------:R-:W-:-:S07]  /*2520*/  FFMA R33, R33, R0, R33 ;  /* 0x0000000021217223 */ /* 0x000fce0000000021 */
.L_x_74:
[----:B------:R-:W-:Y:S05]  /*2530*/  BSYNC.RECONVERGENT B3 ;  /* 0x0000000000037941 */ /* 0x000fea0003800200 */
.L_x_72:
[----:B------:R-:W2:Y:S04]  /*2540*/  LDG.E R25, desc[UR16][R16.64] ;  /* 0x0000001010197981 */ /* 0x000ea8000c1e1900 */
[----:B------:R-:W3:Y:S04]  /*2550*/  LDG.E R11, desc[UR16][R12.64+-0x4] ;  /* 0xfffffc100c0b7981 */ /* 0x000ee8000c1e1900 */
[----:B------:R-:W4:Y:S04]  /*2560*/  LDG.E R2, desc[UR16][R30.64] ;  /* 0x000000101e027981 */ /* 0x000f28000c1e1900 */
[----:B------:R-:W5:Y:S01]  /*2570*/  LDG.E R18, desc[UR16][R14.64] ;  /* 0x000000100e127981 */ /* 0x000f62000c1e1900 */
[----:B------:R-:W-:Y:S01]  /*2580*/  FMUL R0, R33, 10 ;  /* 0x4120000021007820 */ /* 0x000fe20000400000 */
[----:B------:R-:W-:Y:S01]  /*2590*/  BSSY.RECONVERGENT B1, `(.L_x_75) ;  /* 0x0000016000017945 */ /* 0x000fe20003800200 */
[----:B--2---:R-:W-:-:S02]  /*25a0*/  FADD R10, -R6, R25 ;  /* 0x00000019060a7221 */ /* 0x004fc40000000100 */
[----:B---3--:R-:W-:Y:S01]  /*25b0*/  FMUL R0, R0, R11 ;  /* 0x0000000b00007220 */ /* 0x008fe20000400000 */
[----:B----4-:R-:W-:Y:S01]  /*25c0*/  FADD R11, -R5, R2 ;  /* 0x00000002050b7221 */ /* 0x010fe20000000100 */
[----:B------:R-:W-:Y:S02]  /*25d0*/  FMUL R2, R10, R10 ;  /* 0x0000000a0a027220 */ /* 0x000fe40000400000 */
[-C--:B------:R-:W-:Y:S01]  /*25e0*/  FFMA R20, R20, R0.reuse, R23 ;  /* 0x0000000014147223 */ /* 0x080fe20000000017 */
[-C--:B------:R-:W-:Y:S01]  /*25f0*/  FFMA R19, R19, R0.reuse, R24 ;  /* 0x0000000013137223 */ /* 0x080fe20000000018 */
[----:B-----5:R-:W-:Y:S01]  /*2600*/  FADD R18, -R7, R18 ;  /* 0x0000001207127221 */ /* 0x020fe20000000100 */
[----:B------:R-:W-:Y:S01]  /*2610*/  FFMA R25, R11, R11, R2 ;  /* 0x0000000b0b197223 */ /* 0x000fe20000000002 */
[----:B------:R-:W-:-:S03]  /*2620*/  FFMA R21, R21, R0, R22 ;  /* 0x0000000015157223 */ /* 0x000fc60000000016 */
        /* <DEDUP_REMOVED lines=8> */
.L_x_76:
[----:B------:R-:W-:Y:S01]  /*26b0*/  FMUL.FTZ R23, R2, R25 ;  /* 0x0000001902177220 */ /* 0x000fe20000410000 */
[----:B------:R-:W-:-:S03]  /*26c0*/  FMUL.FTZ R26, R25, 0.5 ;  /* 0x3f000000191a7820 */ /* 0x000fc60000410000 */
[----:B------:R-:W-:-:S04]  /*26d0*/  FFMA R2, -R23, R23, R2 ;  /* 0x0000001717027223 */ /* 0x000fc80000000102 */
[----:B------:R-:W-:-:S07]  /*26e0*/  FFMA R26, R2, R26, R23 ;  /* 0x0000001a021a7223 */ /* 0x000fce0000000017 */
.L_x_77:
[----:B------:R-:W-:Y:S05]  /*26f0*/  BSYNC.RECONVERGENT B1 ;  /* 0x0000000000017941 */ /* 0x000fea0003800200 */
.L_x_75:
        /* <DEDUP_REMOVED lines=12> */
.L_x_79:
[----:B------:R-:W0:Y:S02]  /*27c0*/  MUFU.RCP R33, R26 ;  /* 0x0000001a00217308 */ /* 0x000e240000001000 */
[----:B0-----:R-:W-:-:S04]  /*27d0*/  FFMA R0, R26, R33, -1 ;  /* 0xbf8000001a007423 */ /* 0x001fc80000000021 */
[----:B------:R-:W-:-:S04]  /*27e0*/  FADD.FTZ R0, -R0, -RZ ;  /* 0x800000ff00007221 */ /* 0x000fc80000010100 */
[----:B------:R-:W-:-:S07]  /*27f0*/  FFMA R33, R33, R0, R33 ;  /* 0x0000000021217223 */ /* 0x000fce0000000021 */
.L_x_80:
[----:B------:R-:W-:Y:S05]  /*2800*/  BSYNC.RECONVERGENT B3 ;  /* 0x0000000000037941 */ /* 0x000fea0003800200 */
.L_x_78:
        /* <DEDUP_REMOVED lines=23> */
.L_x_82:
[----:B------:R-:W-:Y:S01]  /*2980*/  FMUL.FTZ R11, R2, R25 ;  /* 0x00000019020b7220 */ /* 0x000fe20000410000 */
[----:B------:R-:W-:-:S03]  /*2990*/  FMUL.FTZ R26, R25, 0.5 ;  /* 0x3f000000191a7820 */ /* 0x000fc60000410000 */
[----:B------:R-:W-:-:S04]  /*29a0*/  FFMA R2, -R11, R11, R2 ;  /* 0x0000000b0b027223 */ /* 0x000fc80000000102 */
[----:B------:R-:W-:-:S07]  /*29b0*/  FFMA R26, R2, R26, R11 ;  /* 0x0000001a021a7223 */ /* 0x000fce000000000b */
.L_x_83:
[----:B------:R-:W-:Y:S05]  /*29c0*/  BSYNC.RECONVERGENT B1 ;  /* 0x0000000000017941 */ /* 0x000fea0003800200 */
.L_x_81:
        /* <DEDUP_REMOVED lines=12> */
.L_x_85:
[----:B------:R-:W0:Y:S02]  /*2a90*/  MUFU.RCP R33, R26 ;  /* 0x0000001a00217308 */ /* 0x000e240000001000 */
[----:B0-----:R-:W-:-:S04]  /*2aa0*/  FFMA R0, R26, R33, -1 ;  /* 0xbf8000001a007423 */ /* 0x001fc80000000021 */
[----:B------:R-:W-:-:S04]  /*2ab0*/  FADD.FTZ R0, -R0, -RZ ;  /* 0x800000ff00007221 */ /* 0x000fc80000010100 */
[----:B------:R-:W-:-:S07]  /*2ac0*/  FFMA R33, R33, R0, R33 ;  /* 0x0000000021217223 */ /* 0x000fce0000000021 */
.L_x_86:
[----:B------:R-:W-:Y:S05]  /*2ad0*/  BSYNC.RECONVERGENT B3 ;  /* 0x0000000000037941 */ /* 0x000fea0003800200 */
.L_x_84:
        /* <DEDUP_REMOVED lines=8> */
[----:B------:R-:W-:Y:S02]  /*2b60*/  IADD3.X R17, PT, PT, RZ, R17, RZ, P1, !PT ;  /* 0x00000011ff117210 */ /* 0x000fe40000ffe4ff */
[----:B0-----:R-:W-:Y:S02]  /*2b70*/  IADD3 R12, P1, PT, R12, 0x10, RZ ;  /* 0x000000100c0c7810 */ /* 0x001fe40007f3e0ff */
[----:B------:R-:W-:Y:S02]  /*2b80*/  IADD3.X R15, PT, PT, RZ, R15, RZ, P2, !PT ;  /* 0x0000000fff0f7210 */ /* 0x000fe400017fe4ff */
[----:B------:R-:W-:Y:S02]  /*2b90*/  IADD3.X R13, PT, PT, RZ, R13, RZ, P1, !PT ;  /* 0x0000000dff0d7210 */ /* 0x000fe40000ffe4ff */
[----:B------:R-:W-:Y:S01]  /*2ba0*/  IADD3 R4, PT, PT, R4, 0x4, RZ ;  /* 0x0000000404047810 */ /* 0x000fe20007ffe0ff */
[----:B--2---:R-:W-:-:S04]  /*2bb0*/  FMUL R0, R33, R0 ;  /* 0x0000000021007220 */ /* 0x004fc80000400000 */
[-C--:B------:R-:W-:Y:S01]  /*2bc0*/  FFMA R23, R23, R0.reuse, R20 ;  /* 0x0000000017177223 */ /* 0x080fe20000000014 */
[-C--:B------:R-:W-:Y:S01]  /*2bd0*/  FFMA R10, R22, R0.reuse, R19 ;  /* 0x00000000160a7223 */ /* 0x080fe20000000013 */
[----:B------:R-:W-:Y:S01]  /*2be0*/  FFMA R11, R24, R0, R21 ;  /* 0x00000000180b7223 */ /* 0x000fe20000000015 */
[----:B------:R-:W-:Y:S06]  /*2bf0*/  @P0 BRA `(.L_x_87) ;  /* 0xfffffff400000947 */ /* 0x000fec000383ffff */
.L_x_62:
[----:B------:R-:W-:Y:S05]  /*2c00*/  BSYNC.RECONVERGENT B2 ;  /* 0x0000000000027941 */ /* 0x000fea0003800200 */
.L_x_61:
        /* <DEDUP_REMOVED lines=28> */
.L_x_91:
[----:B-1----:R-:W-:Y:S01]  /*2dd0*/  FMUL.FTZ R26, R2, R9 ;  /* 0x00000009021a7220 */ /* 0x002fe20000410000 */
[----:B------:R-:W-:-:S03]  /*2de0*/  FMUL.FTZ R0, R9, 0.5 ;  /* 0x3f00000009007820 */ /* 0x000fc60000410000 */
[----:B------:R-:W-:-:S04]  /*2df0*/  FFMA R9, -R26, R26, R2 ;  /* 0x0000001a1a097223 */ /* 0x000fc80000000102 */
[----:B------:R-:W-:-:S07]  /*2e00*/  FFMA R26, R9, R0, R26 ;  /* 0x00000000091a7223 */ /* 0x000fce000000001a */
.L_x_92:
[----:B------:R-:W-:Y:S05]  /*2e10*/  BSYNC.RECONVERGENT B1 ;  /* 0x0000000000017941 */ /* 0x000fea0003800200 */
.L_x_90:
        /* <DEDUP_REMOVED lines=12> */
.L_x_94:
[----:B------:R-:W0:Y:S02]  /*2ee0*/  MUFU.RCP R33, R26 ;  /* 0x0000001a00217308 */ /* 0x000e240000001000 */
[----:B0-----:R-:W-:-:S04]  /*2ef0*/  FFMA R0, R26, R33, -1 ;  /* 0xbf8000001a007423 */ /* 0x001fc80000000021 */
[----:B------:R-:W-:-:S04]  /*2f00*/  FADD.FTZ R0, -R0, -RZ ;  /* 0x800000ff00007221 */ /* 0x000fc80000010100 */
[----:B------:R-:W-:-:S07]  /*2f10*/  FFMA R33, R33, R0, R33 ;  /* 0x0000000021217223 */ /* 0x000fce0000000021 */
.L_x_95:
[----:B------:R-:W-:Y:S05]  /*2f20*/  BSYNC.RECONVERGENT B3 ;  /* 0x0000000000037941 */ /* 0x000fea0003800200 */
.L_x_93:
        /* <DEDUP_REMOVED lines=26> */
.L_x_97:
[----:B------:R-:W-:Y:S01]  /*30d0*/  FMUL.FTZ R26, R17, R20 ;  /* 0x00000014111a7220 */ /* 0x000fe20000410000 */
[----:B------:R-:W-:-:S03]  /*30e0*/  FMUL.FTZ R0, R20, 0.5 ;  /* 0x3f00000014007820 */ /* 0x000fc60000410000 */
[----:B------:R-:W-:-:S04]  /*30f0*/  FFMA R11, -R26, R26, R17 ;  /* 0x0000001a1a0b7223 */ /* 0x000fc80000000111 */
[----:B------:R-:W-:-:S07]  /*3100*/  FFMA R26, R11, R0, R26 ;  /* 0x000000000b1a7223 */ /* 0x000fce000000001a */
.L_x_98:
[----:B------:R-:W-:Y:S05]  /*3110*/  BSYNC.RECONVERGENT B1 ;  /* 0x0000000000017941 */ /* 0x000fea0003800200 */
.L_x_96:
        /* <DEDUP_REMOVED lines=12> */
.L_x_100:
[----:B------:R-:W0:Y:S02]  /*31e0*/  MUFU.RCP R33, R26 ;  /* 0x0000001a00217308 */ /* 0x000e240000001000 */
[----:B0-----:R-:W-:-:S04]  /*31f0*/  FFMA R0, R26, R33, -1 ;  /* 0xbf8000001a007423 */ /* 0x001fc80000000021 */
[----:B------:R-:W-:-:S04]  /*3200*/  FADD.FTZ R0, -R0, -RZ ;  /* 0x800000ff00007221 */ /* 0x000fc80000010100 */
[----:B------:R-:W-:-:S07]  /*3210*/  FFMA R33, R33, R0, R33 ;  /* 0x0000000021217223 */ /* 0x000fce0000000021 */
.L_x_101:
[----:B------:R-:W-:Y:S05]  /*3220*/  BSYNC.RECONVERGENT B3 ;  /* 0x0000000000037941 */ /* 0x000fea0003800200 */
.L_x_99:
[----:B------:R-:W2:Y:S01]  /*3230*/  LDG.E R18, desc[UR16][R18.64+0x4] ;  /* 0x0000041012127981 */ /* 0x000ea2000c1e1900 */
[----:B------:R-:W-:Y:S01]  /*3240*/  FMUL R33, R33, 10 ;  /* 0x4120000021217820 */ /* 0x000fe20000400000 */
[----:B------:R-:W-:-:S03]  /*3250*/  IADD3 R4, PT, PT, R4, 0x2, RZ ;  /* 0x0000000204047810 */ /* 0x000fc60007ffe0ff */
[----:B--2---:R-:W-:-:S04]  /*3260*/  FMUL R33, R33, R18 ;  /* 0x0000001221217220 */ /* 0x004fc80000400000 */
[-C--:B------:R-:W-:Y:S01]  /*3270*/  FFMA R23, R13, R33.reuse, R16 ;  /* 0x000000210d177223 */ /* 0x080fe20000000010 */
[-C--:B------:R-:W-:Y:S01]  /*3280*/  FFMA R10, R12, R33.reuse, R15 ;  /* 0x000000210c0a7223 */ /* 0x080fe2000000000f */
[----:B------:R-:W-:-:S07]  /*3290*/  FFMA R11, R9, R33, R14 ;  /* 0x00000021090b7223 */ /* 0x000fce000000000e */
.L_x_89:
[----:B------:R-:W-:Y:S05]  /*32a0*/  BSYNC.RECONVERGENT B2 ;  /* 0x0000000000027941 */ /* 0x000fea0003800200 */
.L_x_88:
[----:B------:R-:W-:-:S04]  /*32b0*/  LOP3.LUT R8, R8, 0x1, RZ, 0xc0, !PT ;  /* 0x0000000108087812 */ /* 0x000fc800078ec0ff */
[----:B------:R-:W-:-:S13]  /*32c0*/  ISETP.NE.U32.AND P0, PT, R8, 0x1, PT ;  /* 0x000000010800780c */ /* 0x000fda0003f05070 */
[----:B------:R-:W-:Y:S05]  /*32d0*/  @P0 BRA `(.L_x_60) ;  /* 0x0000000000d40947 */ /* 0x000fea0003800000 */
[----:B------:R-:W0:Y:S08]  /*32e0*/  LDC.64 R14, c[0x0][0x398] ;  /* 0x0000e600ff0e7b82 */ /* 0x000e300000000a00 */
[----:B------:R-:W1:Y:S08]  /*32f0*/  LDC.64 R12, c[0x0][0x390] ;  /* 0x0000e400ff0c7b82 */ /* 0x000e700000000a00 */
[----:B------:R-:W2:Y:S01]  /*3300*/  LDC.64 R16, c[0x0][0x3a0] ;  /* 0x0000e800ff107b82 */ /* 0x000ea20000000a00 */
[----:B0-----:R-:W-:-:S05]  /*3310*/  IMAD.WIDE.U32 R14, R4, 0x4, R14 ;  /* 0x00000004040e7825 */ /* 0x001fca00078e000e */
[----:B------:R-:W3:Y:S01]  /*3320*/  LDG.E R9, desc[UR16][R14.64] ;  /* 0x000000100e097981 */ /* 0x000ee2000c1e1900 */
[----:B-1----:R-:W-:-:S06]  /*3330*/  IMAD.WIDE.U32 R12, R4, 0x4, R12 ;  /* 0x00000004040c7825 */ /* 0x002fcc00078e000c */
        /* <DEDUP_REMOVED lines=17> */
.L_x_103:
[----:B-1----:R-:W-:Y:S01]  /*3450*/  FMUL.FTZ R26, R2, R5 ;  /* 0x00000005021a7220 */ /* 0x002fe20000410000 */
[----:B------:R-:W-:-:S03]  /*3460*/  FMUL.FTZ R0, R5, 0.5 ;  /* 0x3f00000005007820 */ /* 0x000fc60000410000 */
[----:B------:R-:W-:-:S04]  /*3470*/  FFMA R5, -R26, R26, R2 ;  /* 0x0000001a1a057223 */ /* 0x000fc80000000102 */
[----:B------:R-:W-:-:S07]  /*3480*/  FFMA R26, R5, R0, R26 ;  /* 0x00000000051a7223 */ /* 0x000fce000000001a */
.L_x_104:
[----:B------:R-:W-:Y:S05]  /*3490*/  BSYNC.RECONVERGENT B1 ;  /* 0x0000000000017941 */ /* 0x000fea0003800200 */
.L_x_102:
        /* <DEDUP_REMOVED lines=12> */
.L_x_106:
[----:B------:R-:W0:Y:S02]  /*3560*/  MUFU.RCP R33, R26 ;  /* 0x0000001a00217308 */ /* 0x000e240000001000 */
[----:B0-----:R-:W-:-:S04]  /*3570*/  FFMA R0, R26, R33, -1 ;  /* 0xbf8000001a007423 */ /* 0x001fc80000000021 */
[----:B------:R-:W-:-:S04]  /*3580*/  FADD.FTZ R0, -R0, -RZ ;  /* 0x800000ff00007221 */ /* 0x000fc80000010100 */
[----:B------:R-:W-:-:S07]  /*3590*/  FFMA R33, R33, R0, R33 ;  /* 0x0000000021217223 */ /* 0x000fce0000000021 */
.L_x_107:
[----:B------:R-:W-:Y:S05]  /*35a0*/  BSYNC.RECONVERGENT B2 ;  /* 0x0000000000027941 */ /* 0x000fea0003800200 */
.L_x_105:
        /* <DEDUP_REMOVED lines=8> */
.L_x_60:
[----:B------:R-:W-:Y:S05]  /*3630*/  BSYNC.RECONVERGENT B0 ;  /* 0x0000000000007941 */ /* 0x000fea0003800200 */
.L_x_59:
[----:B-----5:R-:W0:Y:S08]  /*3640*/  LDC.64 R4, c[0x0][0x3c0] ;  /* 0x0000f000ff047b82 */ /* 0x020e300000000a00 */
[----:B------:R-:W1:Y:S08]  /*3650*/  LDC.64 R6, c[0x0][0x3c8] ;  /* 0x0000f200ff067b82 */ /* 0x000e700000000a00 */
[----:B------:R-:W2:Y:S01]  /*3660*/  LDC.64 R8, c[0x0][0x3d0] ;  /* 0x0000f400ff087b82 */ /* 0x000ea20000000a00 */
[----:B0-----:R-:W-:-:S05]  /*3670*/  IMAD.WIDE R4, R3, 0x4, R4 ;  /* 0x0000000403047825 */ /* 0x001fca00078e0204 */
[----:B------:R-:W-:Y:S01]  /*3680*/  STG.E desc[UR16][R4.64], R23 ;  /* 0x0000001704007986 */ /* 0x000fe2000c101910 */
[----:B-1----:R-:W-:-:S05]  /*3690*/  IMAD.WIDE R6, R3, 0x4, R6 ;  /* 0x0000000403067825 */ /* 0x002fca00078e0206 */
[----:B------:R-:W-:Y:S01]  /*36a0*/  STG.E desc[UR16][R6.64], R10 ;  /* 0x0000000a06007986 */ /* 0x000fe2000c101910 */
[----:B--2---:R-:W-:-:S05]  /*36b0*/  IMAD.WIDE R2, R3, 0x4, R8 ;  /* 0x0000000403027825 */ /* 0x004fca00078e0208 */
[----:B------:R-:W-:Y:S01]  /*36c0*/  STG.E desc[UR16][R2.64], R11 ;  /* 0x0000000b02007986 */ /* 0x000fe2000c101910 */
[----:B------:R-:W-:Y:S05]  /*36d0*/  EXIT ;  /* 0x000000000000794d */ /* 0x000fea0003800000 */
        .weak           $__internal_0_$__cuda_sm20_rcp_rn_f32_slowpath
        .type           $__internal_0_$__cuda_sm20_rcp_rn_f32_slowpath,@function
        .size           $__internal_0_$__cuda_sm20_rcp_rn_f32_slowpath,($__internal_1_$__cuda_sm20_sqrt_rn_f32_slowpath - $__internal_0_$__cuda_sm20_rcp_rn_f32_slowpath)
$__internal_0_$__cuda_sm20_rcp_rn_f32_slowpath:
[----:B------:R-:W-:Y:S01]  /*36e0*/  SHF.L.U32 R26, R0, 0x1, RZ ;  /* 0x00000001001a7819 */ /* 0x000fe200000006ff */
[----:B------:R-:W-:Y:S03]  /*36f0*/  BSSY.RECONVERGENT B1, `(.L_x_108) ;  /* 0x0000030000017945 */ /* 0x000fe60003800200 */
[----:B------:R-:W-:-:S04]  /*3700*/  SHF.R.U32.HI R26, RZ, 0x18, R26 ;  /* 0x00000018ff1a7819 */ /* 0x000fc8000001161a */
[----:B------:R-:W-:-:S13]  /*3710*/  ISETP.NE.U32.AND P0, PT, R26, RZ, PT ;  /* 0x000000ff1a00720c */ /* 0x000fda0003f05070 */
[----:B------:R-:W-:Y:S05]  /*3720*/  @P0 BRA `(.L_x_109) ;  /* 0x0000000000280947 */ /* 0x000fea0003800000 */
[----:B------:R-:W-:-:S04]  /*3730*/  SHF.L.U32 R25, R0, 0x1, RZ ;  /* 0x0000000100197819 */ /* 0x000fc800000006ff */
[----:B------:R-:W-:-:S13]  /*3740*/  ISETP.NE.AND P0, PT, R25, RZ, PT ;  /* 0x000000ff1900720c */ /* 0x000fda0003f05270 */
[----:B------:R-:W-:Y:S01]  /*3750*/  @P0 FFMA R26, R0, 1.84467440737095516160e+19, RZ ;  /* 0x5f800000001a0823 */ /* 0x000fe200000000ff */
[----:B------:R-:W-:Y:S08]  /*3760*/  @!P0 MUFU.RCP R33, R0 ;  /* 0x0000000000218308 */ /* 0x000ff00000001000 */
[----:B------:R-:W0:Y:S02]  /*3770*/  @P0 MUFU.RCP R25, R26 ;  /* 0x0000001a00190308 */ /* 0x000e240000001000 */
[----:B0-----:R-:W-:-:S04]  /*3780*/  @P0 FFMA R28, R26, R25, -1 ;  /* 0xbf8000001a1c0423 */ /* 0x001fc80000000019 */
[----:B------:R-:W-:-:S04]  /*3790*/  @P0 FADD.FTZ R28, -R28, -RZ ;  /* 0x800000ff1c1c0221 */ /* 0x000fc80000010100 */
[----:B------:R-:W-:-:S04]  /*37a0*/  @P0 FFMA R28, R25, R28, R25 ;  /* 0x0000001c191c0223 */ /* 0x000fc80000000019 */
[----:B------:R-:W-:Y:S01]  /*37b0*/  @P0 FFMA R33, R28, 1.84467440737095516160e+19, RZ ;  /* 0x5f8000001c210823 */ /* 0x000fe200000000ff */
[----:B------:R-:W-:Y:S06]  /*37c0*/  BRA `(.L_x_110) ;  /* 0x0000000000887947 */ /* 0x000fec0003800000 */
.L_x_109:
[----:B------:R-:W-:-:S04]  /*37d0*/  IADD3 R28, PT, PT, R26, -0xfd, RZ ;  /* 0xffffff031a1c7810 */ /* 0x000fc80007ffe0ff */
[----:B------:R-:W-:-:S13]  /*37e0*/  ISETP.GT.U32.AND P0, PT, R28, 0x1, PT ;  /* 0x000000011c00780c */ /* 0x000fda0003f04070 */
[----:B------:R-:W-:Y:S05]  /*37f0*/  @P0 BRA `(.L_x_111) ;  /* 0x0000000000780947 */ /* 0x000fea0003800000 */
[----:B------:R-:W-:Y:S02]  /*3800*/  LOP3.LUT R29, R0, 0x7fffff, RZ, 0xc0, !PT ;  /* 0x007fffff001d7812 */ /* 0x000fe400078ec0ff */
[----:B------:R-:W-:Y:S02]  /*3810*/  IADD3 R26, PT, PT, R26, -0xfc, RZ ;  /* 0xffffff041a1a7810 */ /* 0x000fe40007ffe0ff */
[----:B------:R-:W-:-:S04]  /*3820*/  LOP3.LUT R29, R29, 0x3f800000, RZ, 0xfc, !PT ;  /* 0x3f8000001d1d7812 */ /* 0x000fc800078efcff */
[----:B------:R-:W0:Y:S02]  /*3830*/  MUFU.RCP R32, R29 ;  /* 0x0000001d00207308 */ /* 0x000e240000001000 */
[----:B0-----:R-:W-:-:S04]  /*3840*/  FFMA R27, R29, R32, -1 ;  /* 0xbf8000001d1b7423 */ /* 0x001fc80000000020 */
[----:B------:R-:W-:-:S04]  /*3850*/  FADD.FTZ R27, -R27, -RZ ;  /* 0x800000ff1b1b7221 */ /* 0x000fc80000010100 */
[CCC-:B------:R-:W-:Y:S01]  /*3860*/  FFMA.RM R25, R32.reuse, R27.reuse, R32.reuse ;  /* 0x0000001b20197223 */ /* 0x1c0fe20000004020 */
[----:B------:R-:W-:Y:S01]  /*3870*/  FFMA.RP R32, R32, R27, R32 ;  /* 0x0000001b20207223 */ /* 0x000fe20000008020 */
[----:B------:R-:W-:-:S04]  /*3880*/  HFMA2 R27, -RZ, RZ, 0, 1.78813934326171875e-07 ;  /* 0x00000003ff1b7431 */ /* 0x000fc800000001ff */
[C---:B------:R-:W-:Y:S02]  /*3890*/  FSETP.NEU.FTZ.AND P0, PT, R25.reuse, R32, PT ;  /* 0x000000201900720b */ /* 0x040fe40003f1d000 */
[----:B------:R-:W-:Y:S02]  /*38a0*/  LOP3.LUT R25, R25, 0x7fffff, RZ, 0xc0, !PT ;  /* 0x007fffff19197812 */ /* 0x000fe400078ec0ff */
[----:B------:R-:W-:Y:S02]  /*38b0*/  SEL R29, RZ, 0xffffffff, !P0 ;  /* 0xffffffffff1d7807 */ /* 0x000fe40004000000 */
[----:B------:R-:W-:Y:S02]  /*38c0*/  SHF.L.U32 R32, R27, R28, RZ ;  /* 0x0000001c1b207219 */ /* 0x000fe400000006ff */
[----:B------:R-:W-:Y:S02]  /*38d0*/  LOP3.LUT R25, R25, 0x800000, RZ, 0xfc, !PT ;  /* 0x0080000019197812 */ /* 0x000fe400078efcff */
[----:B------:R-:W-:-:S02]  /*38e0*/  IADD3 R29, PT, PT, -R29, RZ, RZ ;  /* 0x000000ff1d1d7210 */ /* 0x000fc40007ffe1ff */
[----:B------:R-:W-:Y:S02]  /*38f0*/  LOP3.LUT R27, R32, R25, RZ, 0xc0, !PT ;  /* 0x00000019201b7212 */ /* 0x000fe400078ec0ff */
[-C--:B------:R-:W-:Y:S02]  /*3900*/  LOP3.LUT P1, RZ, R29, R28.reuse, R25, 0xf8, !PT ;  /* 0x0000001c1dff7212 */ /* 0x080fe4000782f819 */
[----:B------:R-:W-:Y:S02]  /*3910*/  SHF.R.U32.HI R27, RZ, R28, R27 ;  /* 0x0000001cff1b7219 */ /* 0x000fe4000001161b */
[----:B------:R-:W-:Y:S02]  /*3920*/  SHF.R.U32.HI R33, RZ, R26, R25 ;  /* 0x0000001aff217219 */ /* 0x000fe40000011619 */
[C---:B------:R-:W-:Y:S02]  /*3930*/  LOP3.LUT P0, RZ, R27.reuse, 0x1, RZ, 0xc0, !PT ;  /* 0x000000011bff7812 */ /* 0x040fe4000780c0ff */
[----:B------:R-:W-:-:S04]  /*3940*/  LOP3.LUT P2, RZ, R27, 0x2, RZ, 0xc0, !PT ;  /* 0x000000021bff7812 */ /* 0x000fc8000784c0ff */
[----:B------:R-:W-:Y:S02]  /*3950*/  PLOP3.LUT P0, PT, P0, P1, P2, 0xe0, 0x0 ;  /* 0x000000000000781c */ /* 0x000fe40000703c20 */
[----:B------:R-:W-:Y:S02]  /*3960*/  LOP3.LUT P1, RZ, R0, 0x7fffff, RZ, 0xc0, !PT ;  /* 0x007fffff00ff7812 */ /* 0x000fe4000782c0ff */
[----:B------:R-:W-:-:S04]  /*3970*/  SEL R25, RZ, 0x1, !P0 ;  /* 0x00000001ff197807 */ /* 0x000fc80004000000 */
[----:B------:R-:W-:-:S04]  /*3980*/  IADD3 R25, PT, PT, -R25, RZ, RZ ;  /* 0x000000ff19197210 */ /* 0x000fc80007ffe1ff */
[----:B------:R-:W-:-:S13]  /*3990*/  ISETP.GE.AND P0, PT, R25, RZ, PT ;  /* 0x000000ff1900720c */ /* 0x000fda0003f06270 */
[----:B------:R-:W-:-:S04]  /*39a0*/  @!P0 IADD3 R33, PT, PT, R33, 0x1, RZ ;  /* 0x0000000121218810 */ /* 0x000fc80007ffe0ff */
[----:B------:R-:W-:-:S04]  /*39b0*/  @!P1 SHF.L.U32 R33, R33, 0x1, RZ ;  /* 0x0000000121219819 */ /* 0x000fc800000006ff */
[----:B------:R-:W-:Y:S01]  /*39c0*/  LOP3.LUT R33, R33, 0x80000000, R0, 0xf8, !PT ;  /* 0x8000000021217812 */ /* 0x000fe200078ef800 */
[----:B------:R-:W-:Y:S06]  /*39d0*/  BRA `(.L_x_110) ;  /* 0x0000000000047947 */ /* 0x000fec0003800000 */
.L_x_111:
[----:B------:R0:W1:Y:S02]  /*39e0*/  MUFU.RCP R33, R0 ;  /* 0x0000000000217308 */ /* 0x0000640000001000 */
.L_x_110:
[----:B------:R-:W-:Y:S05]  /*39f0*/  BSYNC.RECONVERGENT B1 ;  /* 0x0000000000017941 */ /* 0x000fea0003800200 */
.L_x_108:
[----:B------:R-:W-:Y:S01]  /*3a00*/  HFMA2 R27, -RZ, RZ, 0, 0 ;  /* 0x00000000ff1b7431 */ /* 0x000fe200000001ff */
[----:B------:R-:W-:-:S04]  /*3a10*/  MOV R26, R2 ;  /* 0x00000002001a7202 */ /* 0x000fc80000000f00 */
[----:B01----:R-:W-:Y:S05]  /*3a20*/  RET.REL.NODEC R26 `(_Z12kernel_saxpyiPfS_S_S_S_S_S_S_S_S_) ;  /* 0xffffffc41a747950 */ /* 0x003fea0003c3ffff */
        .weak           $__internal_1_$__cuda_sm20_sqrt_rn_f32_slowpath
        .type           $__internal_1_$__cuda_sm20_sqrt_rn_f32_slowpath,@function
        .size           $__internal_1_$__cuda_sm20_sqrt_rn_f32_slowpath,(.L_x_115 - $__internal_1_$__cuda_sm20_sqrt_rn_f32_slowpath)
$__internal_1_$__cuda_sm20_sqrt_rn_f32_slowpath:
[----:B------:R-:W-:-:S13]  /*3a30*/  LOP3.LUT P0, RZ, R2, 0x7fffffff, RZ, 0xc0, !PT ;  /* 0x7fffffff02ff7812 */ /* 0x000fda000780c0ff */
[----:B------:R-:W-:Y:S01]  /*3a40*/  @!P0 MOV R26, R2 ;  /* 0x00000002001a8202 */ /* 0x000fe20000000f00 */
[----:B------:R-:W-:Y:S06]  /*3a50*/  @!P0 BRA `(.L_x_112) ;  /* 0x0000000000408947 */ /* 0x000fec0003800000 */
[----:B------:R-:W-:-:S13]  /*3a60*/  FSETP.GEU.FTZ.AND P0, PT, R2, RZ, PT ;  /* 0x000000ff0200720b */ /* 0x000fda0003f1e000 */
[----:B------:R-:W-:Y:S01]  /*3a70*/  @!P0 MOV R26, 0x7fffffff ;  /* 0x7fffffff001a8802 */ /* 0x000fe20000000f00 */
[----:B------:R-:W-:Y:S06]  /*3a80*/  @!P0 BRA `(.L_x_112) ;  /* 0x0000000000348947 */ /* 0x000fec0003800000 */
[----:B------:R-:W-:-:S13]  /*3a90*/  FSETP.GTU.FTZ.AND P0, PT, |R2|, +INF , PT ;  /* 0x7f8000000200780b */ /* 0x000fda0003f1c200 */
[----:B------:R-:W-:Y:S01]  /*3aa0*/  @P0 FADD.FTZ R26, R2, 1 ;  /* 0x3f800000021a0421 */ /* 0x000fe20000010000 */
[----:B------:R-:W-:Y:S06]  /*3ab0*/  @P0 BRA `(.L_x_112) ;  /* 0x0000000000280947 */ /* 0x000fec0003800000 */
[----:B------:R-:W-:-:S13]  /*3ac0*/  FSETP.NEU.FTZ.AND P0, PT, |R2|, +INF , PT ;  /* 0x7f8000000200780b */ /* 0x000fda0003f1d200 */
[----:B------:R-:W-:-:S04]  /*3ad0*/  @P0 FFMA R29, R2, 1.84467440737095516160e+19, RZ ;  /* 0x5f800000021d0823 */ /* 0x000fc800000000ff */
[----:B------:R-:W0:Y:S02]  /*3ae0*/  @P0 MUFU.RSQ R27, R29 ;  /* 0x0000001d001b0308 */ /* 0x000e240000001400 */
[----:B0-----:R-:W-:Y:S01]  /*3af0*/  @P0 FMUL.FTZ R26, R29, R27 ;  /* 0x0000001b1d1a0220 */ /* 0x001fe20000410000 */
[----:B------:R-:W-:-:S03]  /*3b00*/  @P0 FMUL.FTZ R27, R27, 0.5 ;  /* 0x3f0000001b1b0820 */ /* 0x000fc60000410000 */
[----:B------:R-:W-:-:S04]  /*3b10*/  @P0 FADD.FTZ R25, -R26, -RZ ;  /* 0x800000ff1a190221 */ /* 0x000fc80000010100 */
[----:B------:R-:W-:-:S04]  /*3b20*/  @P0 FFMA R25, R26, R25, R29 ;  /* 0x000000191a190223 */ /* 0x000fc8000000001d */
[----:B------:R-:W-:Y:S01]  /*3b30*/  @P0 FFMA R25, R25, R27, R26 ;  /* 0x0000001b19190223 */ /* 0x000fe2000000001a */
[----:B------:R-:W-:-:S03]  /*3b40*/  @!P0 MOV R26, R2 ;  /* 0x00000002001a8202 */ /* 0x000fc60000000f00 */
[----:B------:R-:W-:-:S07]  /*3b50*/  @P0 FMUL.FTZ R26, R25, 2.3283064365386962891e-10 ;  /* 0x2f800000191a0820 */ /* 0x000fce0000410000 */
.L_x_112:
[----:B------:R-:W-:Y:S01]  /*3b60*/  HFMA2 R29, -RZ, RZ, 0, 0 ;  /* 0x00000000ff1d7431 */ /* 0x000fe200000001ff */
[----:B------:R-:W-:-:S04]  /*3b70*/  MOV R28, R0 ;  /* 0x00000000001c7202 */ /* 0x000fc80000000f00 */
[----:B------:R-:W-:Y:S05]  /*3b80*/  RET.REL.NODEC R28 `(_Z12kernel_saxpyiPfS_S_S_S_S_S_S_S_S_) ;  /* 0xffffffc41c1c7950 */ /* 0x000fea0003c3ffff */
.L_x_113:
[----:B------:R-:W-:-:S00]  /*3b90*/  BRA `(.L_x_113) ;  /* 0xfffffffc00fc7947 */ /* 0x000fc0000383ffff */
[----:B------:R-:W-:-:S00]  /*3ba0*/  NOP ;  /* 0x0000000000007918 */ /* 0x000fc00000000000 */
        /* <DEDUP_REMOVED lines=13> */
.L_x_115:


//--------------------- .nv.shared.reserved.0     --------------------------
	.section	.nv.shared.reserved.0,"aw",@nobits
	.weak		__nv_reservedSMEM_offset_0_alias
	.size		__nv_reservedSMEM_offset_0_alias, 0, 64
	.other		__nv_reservedSMEM_offset_0_alias,@"STO_CUDA_RESERVED_SHARED STV_DEFAULT"
__nv_reservedSMEM_offset_0_alias:
	.zero		0
	.zero		64


//--------------------- .nv.constant0._Z12kernel_saxpyiPfS_S_S_S_S_S_S_S_S_ --------------------------
	.section	.nv.constant0._Z12kernel_saxpyiPfS_S_S_S_S_S_S_S_S_,"a",@progbits
	.sectionflags	@""
	.align	4
.nv.constant0._Z12kernel_saxpyiPfS_S_S_S_S_S_S_S_S_:
	.zero		984


//--------------------- SYMBOLS --------------------------

	.type		.nv.reservedSmem.offset0,@object
	.size		.nv.reservedSmem.offset0,0x4
